//
// Generated by NVIDIA NVVM Compiler
//
// Compiler Build ID: CL-36424714
// Cuda compilation tools, release 13.0, V13.0.88
// Based on NVVM 20.0.0
//

.version 9.0
.target sm_100
.address_size 64

	// .globl	_Z8cal_VextPdPiS0_S0_S_S_S_S_S_S_S0_S0_S0_S0_S0_S_S_S_S_S_S_S_S_
.func  (.param .b64 func_retval0) __internal_accurate_pow
(
	.param .b64 __internal_accurate_pow_param_0,
	.param .b64 __internal_accurate_pow_param_1
)
;

.visible .entry _Z8cal_VextPdPiS0_S0_S_S_S_S_S_S_S0_S0_S0_S0_S0_S_S_S_S_S_S_S_S_(
	.param .u64 .ptr .align 1 _Z8cal_VextPdPiS0_S0_S_S_S_S_S_S_S0_S0_S0_S0_S0_S_S_S_S_S_S_S_S__param_0,
	.param .u64 .ptr .align 1 _Z8cal_VextPdPiS0_S0_S_S_S_S_S_S_S0_S0_S0_S0_S0_S_S_S_S_S_S_S_S__param_1,
	.param .u64 .ptr .align 1 _Z8cal_VextPdPiS0_S0_S_S_S_S_S_S_S0_S0_S0_S0_S0_S_S_S_S_S_S_S_S__param_2,
	.param .u64 .ptr .align 1 _Z8cal_VextPdPiS0_S0_S_S_S_S_S_S_S0_S0_S0_S0_S0_S_S_S_S_S_S_S_S__param_3,
	.param .u64 .ptr .align 1 _Z8cal_VextPdPiS0_S0_S_S_S_S_S_S_S0_S0_S0_S0_S0_S_S_S_S_S_S_S_S__param_4,
	.param .u64 .ptr .align 1 _Z8cal_VextPdPiS0_S0_S_S_S_S_S_S_S0_S0_S0_S0_S0_S_S_S_S_S_S_S_S__param_5,
	.param .u64 .ptr .align 1 _Z8cal_VextPdPiS0_S0_S_S_S_S_S_S_S0_S0_S0_S0_S0_S_S_S_S_S_S_S_S__param_6,
	.param .u64 .ptr .align 1 _Z8cal_VextPdPiS0_S0_S_S_S_S_S_S_S0_S0_S0_S0_S0_S_S_S_S_S_S_S_S__param_7,
	.param .u64 .ptr .align 1 _Z8cal_VextPdPiS0_S0_S_S_S_S_S_S_S0_S0_S0_S0_S0_S_S_S_S_S_S_S_S__param_8,
	.param .u64 .ptr .align 1 _Z8cal_VextPdPiS0_S0_S_S_S_S_S_S_S0_S0_S0_S0_S0_S_S_S_S_S_S_S_S__param_9,
	.param .u64 .ptr .align 1 _Z8cal_VextPdPiS0_S0_S_S_S_S_S_S_S0_S0_S0_S0_S0_S_S_S_S_S_S_S_S__param_10,
	.param .u64 .ptr .align 1 _Z8cal_VextPdPiS0_S0_S_S_S_S_S_S_S0_S0_S0_S0_S0_S_S_S_S_S_S_S_S__param_11,
	.param .u64 .ptr .align 1 _Z8cal_VextPdPiS0_S0_S_S_S_S_S_S_S0_S0_S0_S0_S0_S_S_S_S_S_S_S_S__param_12,
	.param .u64 .ptr .align 1 _Z8cal_VextPdPiS0_S0_S_S_S_S_S_S_S0_S0_S0_S0_S0_S_S_S_S_S_S_S_S__param_13,
	.param .u64 .ptr .align 1 _Z8cal_VextPdPiS0_S0_S_S_S_S_S_S_S0_S0_S0_S0_S0_S_S_S_S_S_S_S_S__param_14,
	.param .u64 .ptr .align 1 _Z8cal_VextPdPiS0_S0_S_S_S_S_S_S_S0_S0_S0_S0_S0_S_S_S_S_S_S_S_S__param_15,
	.param .u64 .ptr .align 1 _Z8cal_VextPdPiS0_S0_S_S_S_S_S_S_S0_S0_S0_S0_S0_S_S_S_S_S_S_S_S__param_16,
	.param .u64 .ptr .align 1 _Z8cal_VextPdPiS0_S0_S_S_S_S_S_S_S0_S0_S0_S0_S0_S_S_S_S_S_S_S_S__param_17,
	.param .u64 .ptr .align 1 _Z8cal_VextPdPiS0_S0_S_S_S_S_S_S_S0_S0_S0_S0_S0_S_S_S_S_S_S_S_S__param_18,
	.param .u64 .ptr .align 1 _Z8cal_VextPdPiS0_S0_S_S_S_S_S_S_S0_S0_S0_S0_S0_S_S_S_S_S_S_S_S__param_19,
	.param .u64 .ptr .align 1 _Z8cal_VextPdPiS0_S0_S_S_S_S_S_S_S0_S0_S0_S0_S0_S_S_S_S_S_S_S_S__param_20,
	.param .u64 .ptr .align 1 _Z8cal_VextPdPiS0_S0_S_S_S_S_S_S_S0_S0_S0_S0_S0_S_S_S_S_S_S_S_S__param_21,
	.param .u64 .ptr .align 1 _Z8cal_VextPdPiS0_S0_S_S_S_S_S_S_S0_S0_S0_S0_S0_S_S_S_S_S_S_S_S__param_22
)
{
	.reg .pred 	%p<94>;
	.reg .b32 	%r<156>;
	.reg .b64 	%rd<91>;
	.reg .b64 	%fd<201>;

	ld.param.u64 	%rd33, [_Z8cal_VextPdPiS0_S0_S_S_S_S_S_S_S0_S0_S0_S0_S0_S_S_S_S_S_S_S_S__param_1];
	ld.param.u64 	%rd34, [_Z8cal_VextPdPiS0_S0_S_S_S_S_S_S_S0_S0_S0_S0_S0_S_S_S_S_S_S_S_S__param_2];
	ld.param.u64 	%rd35, [_Z8cal_VextPdPiS0_S0_S_S_S_S_S_S_S0_S0_S0_S0_S0_S_S_S_S_S_S_S_S__param_3];
	cvta.to.global.u64 	%rd1, %rd35;
	cvta.to.global.u64 	%rd2, %rd34;
	cvta.to.global.u64 	%rd3, %rd33;
	mov.u32 	%r43, %ctaid.x;
	mov.u32 	%r44, %ntid.x;
	mov.u32 	%r45, %tid.x;
	mad.lo.s32 	%r147, %r43, %r44, %r45;
	ld.global.u32 	%r46, [%rd3];
	ld.global.u32 	%r146, [%rd2];
	mul.lo.s32 	%r47, %r146, %r46;
	ld.global.u32 	%r145, [%rd1];
	mul.lo.s32 	%r48, %r47, %r145;
	setp.ge.s32 	%p3, %r147, %r48;
	@%p3 bra 	$L__BB0_56;
	ld.param.u64 	%rd90, [_Z8cal_VextPdPiS0_S0_S_S_S_S_S_S_S0_S0_S0_S0_S0_S_S_S_S_S_S_S_S__param_22];
	ld.param.u64 	%rd89, [_Z8cal_VextPdPiS0_S0_S_S_S_S_S_S_S0_S0_S0_S0_S0_S_S_S_S_S_S_S_S__param_21];
	ld.param.u64 	%rd88, [_Z8cal_VextPdPiS0_S0_S_S_S_S_S_S_S0_S0_S0_S0_S0_S_S_S_S_S_S_S_S__param_20];
	ld.param.u64 	%rd86, [_Z8cal_VextPdPiS0_S0_S_S_S_S_S_S_S0_S0_S0_S0_S0_S_S_S_S_S_S_S_S__param_18];
	ld.param.u64 	%rd85, [_Z8cal_VextPdPiS0_S0_S_S_S_S_S_S_S0_S0_S0_S0_S0_S_S_S_S_S_S_S_S__param_17];
	ld.param.u64 	%rd70, [_Z8cal_VextPdPiS0_S0_S_S_S_S_S_S_S0_S0_S0_S0_S0_S_S_S_S_S_S_S_S__param_7];
	ld.param.u64 	%rd69, [_Z8cal_VextPdPiS0_S0_S_S_S_S_S_S_S0_S0_S0_S0_S0_S_S_S_S_S_S_S_S__param_6];
	ld.param.u64 	%rd68, [_Z8cal_VextPdPiS0_S0_S_S_S_S_S_S_S0_S0_S0_S0_S0_S_S_S_S_S_S_S_S__param_5];
	ld.param.u64 	%rd67, [_Z8cal_VextPdPiS0_S0_S_S_S_S_S_S_S0_S0_S0_S0_S0_S_S_S_S_S_S_S_S__param_4];
	cvta.to.global.u64 	%rd4, %rd90;
	cvta.to.global.u64 	%rd5, %rd89;
	cvta.to.global.u64 	%rd6, %rd88;
	mov.f64 	%fd80, 0d4000000000000000;
	{
	.reg .b32 %temp; 
	mov.b64 	{%temp, %r4}, %fd80;
	}
	and.b32  	%r5, %r4, 2146435072;
	setp.eq.s32 	%p4, %r5, 1062207488;
	setp.lt.s32 	%p5, %r4, 0;
	selp.b32 	%r6, 0, 2146435072, %p5;
	and.b32  	%r49, %r4, 2147483647;
	setp.ne.s32 	%p6, %r49, 1071644672;
	and.pred  	%p1, %p4, %p6;
	mov.f64 	%fd81, 0d4028000000000000;
	{
	.reg .b32 %temp; 
	mov.b64 	{%temp, %r7}, %fd81;
	}
	and.b32  	%r8, %r7, 2146435072;
	setp.lt.s32 	%p7, %r7, 0;
	selp.b32 	%r9, 0, 2146435072, %p7;
	mov.f64 	%fd82, 0d4018000000000000;
	{
	.reg .b32 %temp; 
	mov.b64 	{%temp, %r10}, %fd82;
	}
	and.b32  	%r11, %r10, 2146435072;
	setp.eq.s32 	%p8, %r11, 1073741824;
	setp.lt.s32 	%p9, %r10, 0;
	selp.b32 	%r12, 0, 2146435072, %p9;
	and.b32  	%r50, %r10, 2147483647;
	setp.ne.s32 	%p10, %r50, 1071644672;
	and.pred  	%p2, %p8, %p10;
	cvta.to.global.u64 	%rd7, %rd85;
	cvta.to.global.u64 	%rd8, %rd86;
	cvta.to.global.u64 	%rd9, %rd67;
	cvta.to.global.u64 	%rd10, %rd68;
	cvta.to.global.u64 	%rd11, %rd69;
	cvta.to.global.u64 	%rd12, %rd70;
$L__BB0_2:
	ld.param.u64 	%rd75, [_Z8cal_VextPdPiS0_S0_S_S_S_S_S_S_S0_S0_S0_S0_S0_S_S_S_S_S_S_S_S__param_11];
	ld.param.u64 	%rd73, [_Z8cal_VextPdPiS0_S0_S_S_S_S_S_S_S0_S0_S0_S0_S0_S_S_S_S_S_S_S_S__param_10];
	ld.param.u64 	%rd65, [_Z8cal_VextPdPiS0_S0_S_S_S_S_S_S_S0_S0_S0_S0_S0_S_S_S_S_S_S_S_S__param_0];
	mul.lo.s32 	%r51, %r145, %r146;
	div.s32 	%r52, %r147, %r51;
	mul.lo.s32 	%r53, %r51, %r52;
	sub.s32 	%r54, %r147, %r53;
	div.s32 	%r16, %r54, %r145;
	mad.lo.s32 	%r55, %r145, %r16, %r53;
	sub.s32 	%r17, %r147, %r55;
	cvta.to.global.u64 	%rd36, %rd65;
	mul.wide.s32 	%rd37, %r147, 8;
	add.s64 	%rd38, %rd36, %rd37;
	mov.b64 	%rd39, 0;
	st.global.u64 	[%rd38], %rd39;
	cvt.rn.f64.s32 	%fd1, %r52;
	ld.global.u32 	%r155, [%rd3];
	ld.global.u32 	%r146, [%rd2];
	ld.global.u32 	%r145, [%rd1];
	cvta.to.global.u64 	%rd40, %rd73;
	ld.global.u32 	%r152, [%rd40];
	cvta.to.global.u64 	%rd41, %rd75;
	ld.global.u32 	%r151, [%rd41];
	mul.lo.s32 	%r56, %r151, %r152;
	setp.lt.s32 	%p11, %r56, 1;
	@%p11 bra 	$L__BB0_55;
	cvt.rn.f64.s32 	%fd84, %r145;
	cvt.rn.f64.s32 	%fd85, %r17;
	div.rn.f64 	%fd2, %fd85, %fd84;
	cvt.rn.f64.s32 	%fd86, %r146;
	cvt.rn.f64.s32 	%fd87, %r16;
	div.rn.f64 	%fd3, %fd87, %fd86;
	cvt.rn.f64.s32 	%fd88, %r155;
	div.rn.f64 	%fd4, %fd1, %fd88;
	mov.b32 	%r150, 0;
	mov.f64 	%fd200, 0d0000000000000000;
$L__BB0_4:
	ld.param.u64 	%rd87, [_Z8cal_VextPdPiS0_S0_S_S_S_S_S_S_S0_S0_S0_S0_S0_S_S_S_S_S_S_S_S__param_19];
	mul.wide.u32 	%rd42, %r150, 8;
	add.s64 	%rd43, %rd7, %rd42;
	ld.global.f64 	%fd89, [%rd43];
	sub.f64 	%fd190, %fd4, %fd89;
	add.s64 	%rd44, %rd8, %rd42;
	ld.global.f64 	%fd90, [%rd44];
	sub.f64 	%fd191, %fd3, %fd90;
	cvta.to.global.u64 	%rd45, %rd87;
	add.s64 	%rd46, %rd45, %rd42;
	ld.global.f64 	%fd91, [%rd46];
	sub.f64 	%fd192, %fd2, %fd91;
	ld.global.f64 	%fd9, [%rd6];
	ld.global.f64 	%fd10, [%rd6+8];
	mul.f64 	%fd92, %fd191, %fd10;
	fma.rn.f64 	%fd93, %fd190, %fd9, %fd92;
	ld.global.f64 	%fd11, [%rd6+16];
	fma.rn.f64 	%fd12, %fd192, %fd11, %fd93;
	ld.global.f64 	%fd13, [%rd5];
	ld.global.f64 	%fd14, [%rd5+8];
	mul.f64 	%fd94, %fd191, %fd14;
	fma.rn.f64 	%fd95, %fd190, %fd13, %fd94;
	ld.global.f64 	%fd15, [%rd5+16];
	fma.rn.f64 	%fd16, %fd192, %fd15, %fd95;
	ld.global.f64 	%fd17, [%rd4];
	ld.global.f64 	%fd18, [%rd4+8];
	mul.f64 	%fd96, %fd191, %fd18;
	fma.rn.f64 	%fd97, %fd190, %fd17, %fd96;
	ld.global.f64 	%fd19, [%rd4+16];
	fma.rn.f64 	%fd20, %fd192, %fd19, %fd97;
	ld.global.f64 	%fd21, [%rd9];
	mul.f64 	%fd98, %fd21, 0d3FE0000000000000;
	setp.leu.f64 	%p12, %fd12, %fd98;
	@%p12 bra 	$L__BB0_6;
	ld.param.u64 	%rd78, [_Z8cal_VextPdPiS0_S0_S_S_S_S_S_S_S0_S0_S0_S0_S0_S_S_S_S_S_S_S_S__param_12];
	cvta.to.global.u64 	%rd48, %rd78;
	ld.global.u32 	%r59, [%rd48];
	cvt.rn.f64.s32 	%fd101, %r59;
	sub.f64 	%fd190, %fd190, %fd101;
	bra.uni 	$L__BB0_8;
$L__BB0_6:
	mul.f64 	%fd99, %fd21, 0dBFE0000000000000;
	setp.geu.f64 	%p13, %fd12, %fd99;
	@%p13 bra 	$L__BB0_8;
	ld.param.u64 	%rd77, [_Z8cal_VextPdPiS0_S0_S_S_S_S_S_S_S0_S0_S0_S0_S0_S_S_S_S_S_S_S_S__param_12];
	cvta.to.global.u64 	%rd47, %rd77;
	ld.global.u32 	%r58, [%rd47];
	cvt.rn.f64.s32 	%fd100, %r58;
	add.f64 	%fd190, %fd190, %fd100;
$L__BB0_8:
	ld.global.f64 	%fd25, [%rd10];
	mul.f64 	%fd102, %fd25, 0d3FE0000000000000;
	setp.leu.f64 	%p14, %fd16, %fd102;
	@%p14 bra 	$L__BB0_10;
	ld.param.u64 	%rd80, [_Z8cal_VextPdPiS0_S0_S_S_S_S_S_S_S0_S0_S0_S0_S0_S_S_S_S_S_S_S_S__param_13];
	cvta.to.global.u64 	%rd50, %rd80;
	ld.global.u32 	%r61, [%rd50];
	cvt.rn.f64.s32 	%fd105, %r61;
	sub.f64 	%fd191, %fd191, %fd105;
	bra.uni 	$L__BB0_12;
$L__BB0_10:
	mul.f64 	%fd103, %fd25, 0dBFE0000000000000;
	setp.geu.f64 	%p15, %fd16, %fd103;
	@%p15 bra 	$L__BB0_12;
	ld.param.u64 	%rd79, [_Z8cal_VextPdPiS0_S0_S_S_S_S_S_S_S0_S0_S0_S0_S0_S_S_S_S_S_S_S_S__param_13];
	cvta.to.global.u64 	%rd49, %rd79;
	ld.global.u32 	%r60, [%rd49];
	cvt.rn.f64.s32 	%fd104, %r60;
	add.f64 	%fd191, %fd191, %fd104;
$L__BB0_12:
	ld.global.f64 	%fd29, [%rd11];
	mul.f64 	%fd106, %fd29, 0d3FE0000000000000;
	setp.leu.f64 	%p16, %fd20, %fd106;
	@%p16 bra 	$L__BB0_14;
	ld.param.u64 	%rd82, [_Z8cal_VextPdPiS0_S0_S_S_S_S_S_S_S0_S0_S0_S0_S0_S_S_S_S_S_S_S_S__param_14];
	cvta.to.global.u64 	%rd52, %rd82;
	ld.global.u32 	%r63, [%rd52];
	cvt.rn.f64.s32 	%fd109, %r63;
	sub.f64 	%fd192, %fd192, %fd109;
	bra.uni 	$L__BB0_16;
$L__BB0_14:
	mul.f64 	%fd107, %fd29, 0dBFE0000000000000;
	setp.geu.f64 	%p17, %fd20, %fd107;
	@%p17 bra 	$L__BB0_16;
	ld.param.u64 	%rd81, [_Z8cal_VextPdPiS0_S0_S_S_S_S_S_S_S0_S0_S0_S0_S0_S_S_S_S_S_S_S_S__param_14];
	cvta.to.global.u64 	%rd51, %rd81;
	ld.global.u32 	%r62, [%rd51];
	cvt.rn.f64.s32 	%fd108, %r62;
	add.f64 	%fd192, %fd192, %fd108;
$L__BB0_16:
	setp.lt.s32 	%p18, %r4, 0;
	setp.eq.s32 	%p19, %r5, 1062207488;
	mul.f64 	%fd110, %fd191, %fd10;
	fma.rn.f64 	%fd111, %fd190, %fd9, %fd110;
	fma.rn.f64 	%fd33, %fd192, %fd11, %fd111;
	mul.f64 	%fd112, %fd191, %fd14;
	fma.rn.f64 	%fd113, %fd190, %fd13, %fd112;
	fma.rn.f64 	%fd34, %fd192, %fd15, %fd113;
	mul.f64 	%fd114, %fd191, %fd18;
	fma.rn.f64 	%fd115, %fd190, %fd17, %fd114;
	fma.rn.f64 	%fd35, %fd192, %fd19, %fd115;
	{
	.reg .b32 %temp; 
	mov.b64 	{%temp, %r26}, %fd33;
	}
	abs.f64 	%fd36, %fd33;
	{ // callseq 0, 0
	.param .b64 param0;
	st.param.f64 	[param0], %fd36;
	.param .b64 param1;
	st.param.f64 	[param1], 0d4000000000000000;
	.param .b64 retval0;
	call.uni (retval0), 
	__internal_accurate_pow, 
	(
	param0, 
	param1
	);
	ld.param.f64 	%fd116, [retval0];
	} // callseq 0
	setp.lt.s32 	%p21, %r26, 0;
	neg.f64 	%fd118, %fd116;
	selp.f64 	%fd119, %fd118, %fd116, %p19;
	selp.f64 	%fd120, %fd119, %fd116, %p21;
	setp.eq.f64 	%p22, %fd33, 0d0000000000000000;
	selp.b32 	%r64, %r26, 0, %p19;
	or.b32  	%r65, %r64, 2146435072;
	selp.b32 	%r66, %r65, %r64, %p18;
	mov.b32 	%r67, 0;
	mov.b64 	%fd121, {%r67, %r66};
	selp.f64 	%fd193, %fd121, %fd120, %p22;
	add.f64 	%fd122, %fd33, 0d4000000000000000;
	{
	.reg .b32 %temp; 
	mov.b64 	{%temp, %r68}, %fd122;
	}
	and.b32  	%r69, %r68, 2146435072;
	setp.ne.s32 	%p23, %r69, 2146435072;
	@%p23 bra 	$L__BB0_21;
	setp.num.f64 	%p24, %fd33, %fd33;
	@%p24 bra 	$L__BB0_19;
	mov.f64 	%fd123, 0d4000000000000000;
	add.rn.f64 	%fd193, %fd33, %fd123;
	bra.uni 	$L__BB0_21;
$L__BB0_19:
	setp.neu.f64 	%p25, %fd36, 0d7FF0000000000000;
	@%p25 bra 	$L__BB0_21;
	or.b32  	%r70, %r6, -2147483648;
	selp.b32 	%r71, %r70, %r6, %p1;
	selp.b32 	%r72, %r71, %r6, %p21;
	mov.b32 	%r73, 0;
	mov.b64 	%fd193, {%r73, %r72};
$L__BB0_21:
	setp.eq.f64 	%p30, %fd33, 0d3FF0000000000000;
	selp.f64 	%fd41, 0d3FF0000000000000, %fd193, %p30;
	{
	.reg .b32 %temp; 
	mov.b64 	{%temp, %r27}, %fd34;
	}
	abs.f64 	%fd42, %fd34;
	{ // callseq 1, 0
	.param .b64 param0;
	st.param.f64 	[param0], %fd42;
	.param .b64 param1;
	st.param.f64 	[param1], 0d4000000000000000;
	.param .b64 retval0;
	call.uni (retval0), 
	__internal_accurate_pow, 
	(
	param0, 
	param1
	);
	ld.param.f64 	%fd124, [retval0];
	} // callseq 1
	setp.lt.s32 	%p31, %r27, 0;
	neg.f64 	%fd126, %fd124;
	selp.f64 	%fd127, %fd126, %fd124, %p19;
	selp.f64 	%fd128, %fd127, %fd124, %p31;
	setp.eq.f64 	%p32, %fd34, 0d0000000000000000;
	selp.b32 	%r74, %r27, 0, %p19;
	or.b32  	%r75, %r74, 2146435072;
	selp.b32 	%r76, %r75, %r74, %p18;
	mov.b32 	%r77, 0;
	mov.b64 	%fd129, {%r77, %r76};
	selp.f64 	%fd194, %fd129, %fd128, %p32;
	add.f64 	%fd130, %fd34, 0d4000000000000000;
	{
	.reg .b32 %temp; 
	mov.b64 	{%temp, %r78}, %fd130;
	}
	and.b32  	%r79, %r78, 2146435072;
	setp.ne.s32 	%p33, %r79, 2146435072;
	@%p33 bra 	$L__BB0_26;
	setp.num.f64 	%p34, %fd34, %fd34;
	@%p34 bra 	$L__BB0_24;
	mov.f64 	%fd131, 0d4000000000000000;
	add.rn.f64 	%fd194, %fd34, %fd131;
	bra.uni 	$L__BB0_26;
$L__BB0_24:
	setp.neu.f64 	%p35, %fd42, 0d7FF0000000000000;
	@%p35 bra 	$L__BB0_26;
	or.b32  	%r80, %r6, -2147483648;
	selp.b32 	%r81, %r80, %r6, %p1;
	selp.b32 	%r82, %r81, %r6, %p31;
	mov.b32 	%r83, 0;
	mov.b64 	%fd194, {%r83, %r82};
$L__BB0_26:
	setp.lt.s32 	%p37, %r4, 0;
	setp.eq.s32 	%p38, %r5, 1062207488;
	setp.eq.f64 	%p40, %fd34, 0d3FF0000000000000;
	selp.f64 	%fd132, 0d3FF0000000000000, %fd194, %p40;
	add.f64 	%fd47, %fd41, %fd132;
	{
	.reg .b32 %temp; 
	mov.b64 	{%temp, %r28}, %fd35;
	}
	abs.f64 	%fd48, %fd35;
	{ // callseq 2, 0
	.param .b64 param0;
	st.param.f64 	[param0], %fd48;
	.param .b64 param1;
	st.param.f64 	[param1], 0d4000000000000000;
	.param .b64 retval0;
	call.uni (retval0), 
	__internal_accurate_pow, 
	(
	param0, 
	param1
	);
	ld.param.f64 	%fd133, [retval0];
	} // callseq 2
	setp.lt.s32 	%p41, %r28, 0;
	neg.f64 	%fd135, %fd133;
	selp.f64 	%fd136, %fd135, %fd133, %p38;
	selp.f64 	%fd137, %fd136, %fd133, %p41;
	setp.eq.f64 	%p42, %fd35, 0d0000000000000000;
	selp.b32 	%r84, %r28, 0, %p38;
	or.b32  	%r85, %r84, 2146435072;
	selp.b32 	%r86, %r85, %r84, %p37;
	mov.b32 	%r87, 0;
	mov.b64 	%fd138, {%r87, %r86};
	selp.f64 	%fd195, %fd138, %fd137, %p42;
	add.f64 	%fd139, %fd35, 0d4000000000000000;
	{
	.reg .b32 %temp; 
	mov.b64 	{%temp, %r88}, %fd139;
	}
	and.b32  	%r89, %r88, 2146435072;
	setp.ne.s32 	%p43, %r89, 2146435072;
	@%p43 bra 	$L__BB0_31;
	setp.num.f64 	%p44, %fd35, %fd35;
	@%p44 bra 	$L__BB0_29;
	mov.f64 	%fd140, 0d4000000000000000;
	add.rn.f64 	%fd195, %fd35, %fd140;
	bra.uni 	$L__BB0_31;
$L__BB0_29:
	setp.neu.f64 	%p45, %fd48, 0d7FF0000000000000;
	@%p45 bra 	$L__BB0_31;
	or.b32  	%r90, %r6, -2147483648;
	selp.b32 	%r91, %r90, %r6, %p1;
	selp.b32 	%r92, %r91, %r6, %p41;
	mov.b32 	%r93, 0;
	mov.b64 	%fd195, {%r93, %r92};
$L__BB0_31:
	setp.eq.f64 	%p47, %fd35, 0d3FF0000000000000;
	selp.f64 	%fd141, 0d3FF0000000000000, %fd195, %p47;
	add.f64 	%fd142, %fd47, %fd141;
	sqrt.rn.f64 	%fd53, %fd142;
	ld.global.f64 	%fd54, [%rd12];
	setp.geu.f64 	%p48, %fd53, %fd54;
	@%p48 bra 	$L__BB0_53;
	ld.param.u64 	%rd84, [_Z8cal_VextPdPiS0_S0_S_S_S_S_S_S_S0_S0_S0_S0_S0_S_S_S_S_S_S_S_S__param_16];
	ld.param.u64 	%rd83, [_Z8cal_VextPdPiS0_S0_S_S_S_S_S_S_S0_S0_S0_S0_S0_S_S_S_S_S_S_S_S__param_15];
	ld.param.u64 	%rd72, [_Z8cal_VextPdPiS0_S0_S_S_S_S_S_S_S0_S0_S0_S0_S0_S_S_S_S_S_S_S_S__param_9];
	ld.param.u64 	%rd71, [_Z8cal_VextPdPiS0_S0_S_S_S_S_S_S_S0_S0_S0_S0_S0_S_S_S_S_S_S_S_S__param_8];
	setp.lt.s32 	%p49, %r7, 0;
	setp.eq.s32 	%p50, %r8, 1073741824;
	cvta.to.global.u64 	%rd53, %rd71;
	ld.global.f64 	%fd143, [%rd53];
	cvta.to.global.u64 	%rd54, %rd83;
	mul.wide.u32 	%rd55, %r150, 8;
	add.s64 	%rd56, %rd54, %rd55;
	ld.global.f64 	%fd144, [%rd56];
	mul.f64 	%fd145, %fd143, %fd144;
	sqrt.rn.f64 	%fd55, %fd145;
	cvta.to.global.u64 	%rd57, %rd72;
	ld.global.f64 	%fd146, [%rd57];
	cvta.to.global.u64 	%rd58, %rd84;
	add.s64 	%rd59, %rd58, %rd55;
	ld.global.f64 	%fd147, [%rd59];
	add.f64 	%fd148, %fd146, %fd147;
	mul.f64 	%fd56, %fd148, 0d3FE0000000000000;
	div.rn.f64 	%fd57, %fd56, %fd54;
	{
	.reg .b32 %temp; 
	mov.b64 	{%temp, %r29}, %fd57;
	}
	abs.f64 	%fd58, %fd57;
	{ // callseq 3, 0
	.param .b64 param0;
	st.param.f64 	[param0], %fd58;
	.param .b64 param1;
	st.param.f64 	[param1], 0d4028000000000000;
	.param .b64 retval0;
	call.uni (retval0), 
	__internal_accurate_pow, 
	(
	param0, 
	param1
	);
	ld.param.f64 	%fd149, [retval0];
	} // callseq 3
	setp.lt.s32 	%p52, %r29, 0;
	neg.f64 	%fd151, %fd149;
	selp.f64 	%fd152, %fd151, %fd149, %p50;
	selp.f64 	%fd153, %fd152, %fd149, %p52;
	setp.eq.f64 	%p53, %fd57, 0d0000000000000000;
	selp.b32 	%r94, %r29, 0, %p50;
	or.b32  	%r95, %r94, 2146435072;
	selp.b32 	%r96, %r95, %r94, %p49;
	mov.b32 	%r97, 0;
	mov.b64 	%fd154, {%r97, %r96};
	selp.f64 	%fd196, %fd154, %fd153, %p53;
	add.f64 	%fd155, %fd57, 0d4028000000000000;
	{
	.reg .b32 %temp; 
	mov.b64 	{%temp, %r98}, %fd155;
	}
	and.b32  	%r99, %r98, 2146435072;
	setp.ne.s32 	%p54, %r99, 2146435072;
	@%p54 bra 	$L__BB0_37;
	setp.num.f64 	%p55, %fd57, %fd57;
	@%p55 bra 	$L__BB0_35;
	mov.f64 	%fd156, 0d4028000000000000;
	add.rn.f64 	%fd196, %fd57, %fd156;
	bra.uni 	$L__BB0_37;
$L__BB0_35:
	setp.neu.f64 	%p56, %fd58, 0d7FF0000000000000;
	@%p56 bra 	$L__BB0_37;
	setp.lt.s32 	%p57, %r29, 0;
	setp.eq.s32 	%p58, %r8, 1073741824;
	and.b32  	%r101, %r7, 2147483647;
	setp.ne.s32 	%p59, %r101, 1071644672;
	or.b32  	%r102, %r9, -2147483648;
	selp.b32 	%r103, %r102, %r9, %p59;
	selp.b32 	%r104, %r103, %r9, %p58;
	selp.b32 	%r105, %r104, %r9, %p57;
	mov.b32 	%r106, 0;
	mov.b64 	%fd196, {%r106, %r105};
$L__BB0_37:
	setp.lt.s32 	%p62, %r10, 0;
	setp.eq.s32 	%p63, %r11, 1073741824;
	{ // callseq 4, 0
	.param .b64 param0;
	st.param.f64 	[param0], %fd58;
	.param .b64 param1;
	st.param.f64 	[param1], 0d4018000000000000;
	.param .b64 retval0;
	call.uni (retval0), 
	__internal_accurate_pow, 
	(
	param0, 
	param1
	);
	ld.param.f64 	%fd157, [retval0];
	} // callseq 4
	neg.f64 	%fd159, %fd157;
	selp.f64 	%fd160, %fd159, %fd157, %p63;
	selp.f64 	%fd161, %fd160, %fd157, %p52;
	selp.b32 	%r107, %r29, 0, %p63;
	or.b32  	%r108, %r107, 2146435072;
	selp.b32 	%r109, %r108, %r107, %p62;
	mov.b32 	%r110, 0;
	mov.b64 	%fd162, {%r110, %r109};
	selp.f64 	%fd197, %fd162, %fd161, %p53;
	add.f64 	%fd163, %fd57, 0d4018000000000000;
	{
	.reg .b32 %temp; 
	mov.b64 	{%temp, %r111}, %fd163;
	}
	and.b32  	%r112, %r111, 2146435072;
	setp.ne.s32 	%p65, %r112, 2146435072;
	@%p65 bra 	$L__BB0_42;
	setp.num.f64 	%p66, %fd57, %fd57;
	@%p66 bra 	$L__BB0_40;
	mov.f64 	%fd164, 0d4018000000000000;
	add.rn.f64 	%fd197, %fd57, %fd164;
	bra.uni 	$L__BB0_42;
$L__BB0_40:
	setp.neu.f64 	%p67, %fd58, 0d7FF0000000000000;
	@%p67 bra 	$L__BB0_42;
	setp.lt.s32 	%p68, %r29, 0;
	or.b32  	%r113, %r12, -2147483648;
	selp.b32 	%r114, %r113, %r12, %p2;
	selp.b32 	%r115, %r114, %r12, %p68;
	mov.b32 	%r116, 0;
	mov.b64 	%fd197, {%r116, %r115};
$L__BB0_42:
	setp.eq.f64 	%p69, %fd57, 0d3FF0000000000000;
	setp.lt.s32 	%p70, %r7, 0;
	setp.eq.s32 	%p71, %r8, 1073741824;
	sub.f64 	%fd165, %fd196, %fd197;
	selp.f64 	%fd67, 0d0000000000000000, %fd165, %p69;
	mul.f64 	%fd166, %fd56, 0d3FB999999999999A;
	setp.lt.f64 	%p73, %fd53, %fd166;
	selp.f64 	%fd167, %fd166, %fd53, %p73;
	div.rn.f64 	%fd68, %fd56, %fd167;
	{
	.reg .b32 %temp; 
	mov.b64 	{%temp, %r30}, %fd68;
	}
	abs.f64 	%fd69, %fd68;
	{ // callseq 5, 0
	.param .b64 param0;
	st.param.f64 	[param0], %fd69;
	.param .b64 param1;
	st.param.f64 	[param1], 0d4028000000000000;
	.param .b64 retval0;
	call.uni (retval0), 
	__internal_accurate_pow, 
	(
	param0, 
	param1
	);
	ld.param.f64 	%fd168, [retval0];
	} // callseq 5
	setp.lt.s32 	%p74, %r30, 0;
	neg.f64 	%fd170, %fd168;
	selp.f64 	%fd171, %fd170, %fd168, %p71;
	selp.f64 	%fd172, %fd171, %fd168, %p74;
	setp.eq.f64 	%p75, %fd68, 0d0000000000000000;
	selp.b32 	%r117, %r30, 0, %p71;
	or.b32  	%r118, %r117, 2146435072;
	selp.b32 	%r119, %r118, %r117, %p70;
	mov.b32 	%r120, 0;
	mov.b64 	%fd173, {%r120, %r119};
	selp.f64 	%fd198, %fd173, %fd172, %p75;
	add.f64 	%fd174, %fd68, 0d4028000000000000;
	{
	.reg .b32 %temp; 
	mov.b64 	{%temp, %r121}, %fd174;
	}
	and.b32  	%r122, %r121, 2146435072;
	setp.ne.s32 	%p76, %r122, 2146435072;
	@%p76 bra 	$L__BB0_47;
	setp.num.f64 	%p77, %fd68, %fd68;
	@%p77 bra 	$L__BB0_45;
	mov.f64 	%fd175, 0d4028000000000000;
	add.rn.f64 	%fd198, %fd68, %fd175;
	bra.uni 	$L__BB0_47;
$L__BB0_45:
	setp.neu.f64 	%p78, %fd69, 0d7FF0000000000000;
	@%p78 bra 	$L__BB0_47;
	setp.lt.s32 	%p79, %r30, 0;
	setp.eq.s32 	%p80, %r8, 1073741824;
	and.b32  	%r124, %r7, 2147483647;
	setp.ne.s32 	%p81, %r124, 1071644672;
	or.b32  	%r125, %r9, -2147483648;
	selp.b32 	%r126, %r125, %r9, %p81;
	selp.b32 	%r127, %r126, %r9, %p80;
	selp.b32 	%r128, %r127, %r9, %p79;
	mov.b32 	%r129, 0;
	mov.b64 	%fd198, {%r129, %r128};
$L__BB0_47:
	{ // callseq 6, 0
	.param .b64 param0;
	st.param.f64 	[param0], %fd69;
	.param .b64 param1;
	st.param.f64 	[param1], 0d4018000000000000;
	.param .b64 retval0;
	call.uni (retval0), 
	__internal_accurate_pow, 
	(
	param0, 
	param1
	);
	ld.param.f64 	%fd176, [retval0];
	} // callseq 6
	neg.f64 	%fd178, %fd176;
	selp.f64 	%fd179, %fd178, %fd176, %p63;
	selp.f64 	%fd180, %fd179, %fd176, %p74;
	selp.b32 	%r130, %r30, 0, %p63;
	or.b32  	%r131, %r130, 2146435072;
	selp.b32 	%r132, %r131, %r130, %p62;
	mov.b32 	%r133, 0;
	mov.b64 	%fd181, {%r133, %r132};
	selp.f64 	%fd199, %fd181, %fd180, %p75;
	add.f64 	%fd182, %fd68, 0d4018000000000000;
	{
	.reg .b32 %temp; 
	mov.b64 	{%temp, %r134}, %fd182;
	}
	and.b32  	%r135, %r134, 2146435072;
	setp.ne.s32 	%p87, %r135, 2146435072;
	@%p87 bra 	$L__BB0_52;
	setp.num.f64 	%p88, %fd68, %fd68;
	@%p88 bra 	$L__BB0_50;
	mov.f64 	%fd183, 0d4018000000000000;
	add.rn.f64 	%fd199, %fd68, %fd183;
	bra.uni 	$L__BB0_52;
$L__BB0_50:
	setp.neu.f64 	%p89, %fd69, 0d7FF0000000000000;
	@%p89 bra 	$L__BB0_52;
	setp.lt.s32 	%p90, %r30, 0;
	or.b32  	%r136, %r12, -2147483648;
	selp.b32 	%r137, %r136, %r12, %p2;
	selp.b32 	%r138, %r137, %r12, %p90;
	mov.b32 	%r139, 0;
	mov.b64 	%fd199, {%r139, %r138};
$L__BB0_52:
	ld.param.u64 	%rd76, [_Z8cal_VextPdPiS0_S0_S_S_S_S_S_S_S0_S0_S0_S0_S0_S_S_S_S_S_S_S_S__param_11];
	ld.param.u64 	%rd74, [_Z8cal_VextPdPiS0_S0_S_S_S_S_S_S_S0_S0_S0_S0_S0_S_S_S_S_S_S_S_S__param_10];
	ld.param.u64 	%rd66, [_Z8cal_VextPdPiS0_S0_S_S_S_S_S_S_S0_S0_S0_S0_S0_S_S_S_S_S_S_S_S__param_0];
	mul.f64 	%fd184, %fd55, 0d4010000000000000;
	setp.eq.f64 	%p91, %fd68, 0d3FF0000000000000;
	sub.f64 	%fd185, %fd198, %fd199;
	selp.f64 	%fd186, 0d0000000000000000, %fd185, %p91;
	fma.rn.f64 	%fd187, %fd184, %fd186, %fd200;
	mul.f64 	%fd188, %fd184, %fd67;
	sub.f64 	%fd200, %fd187, %fd188;
	cvta.to.global.u64 	%rd60, %rd66;
	mul.wide.s32 	%rd61, %r147, 8;
	add.s64 	%rd62, %rd60, %rd61;
	st.global.f64 	[%rd62], %fd200;
	cvta.to.global.u64 	%rd63, %rd74;
	ld.global.u32 	%r152, [%rd63];
	cvta.to.global.u64 	%rd64, %rd76;
	ld.global.u32 	%r151, [%rd64];
$L__BB0_53:
	add.s32 	%r150, %r150, 1;
	mul.lo.s32 	%r140, %r151, %r152;
	setp.lt.s32 	%p92, %r150, %r140;
	@%p92 bra 	$L__BB0_4;
	ld.global.u32 	%r155, [%rd3];
	ld.global.u32 	%r146, [%rd2];
	ld.global.u32 	%r145, [%rd1];
$L__BB0_55:
	mov.u32 	%r141, %ntid.x;
	mov.u32 	%r142, %nctaid.x;
	mad.lo.s32 	%r147, %r141, %r142, %r147;
	mul.lo.s32 	%r143, %r146, %r155;
	mul.lo.s32 	%r144, %r143, %r145;
	setp.lt.s32 	%p93, %r147, %r144;
	@%p93 bra 	$L__BB0_2;
$L__BB0_56:
	ret;

}
	// .globl	_Z11cal_Vext_FHPdPiS0_S0_S_S_S_S_S_S_S_S_S0_S0_S0_S0_S0_S_S_S_S_S_S_S_S_S_
.visible .entry _Z11cal_Vext_FHPdPiS0_S0_S_S_S_S_S_S_S_S_S0_S0_S0_S0_S0_S_S_S_S_S_S_S_S_S_(
	.param .u64 .ptr .align 1 _Z11cal_Vext_FHPdPiS0_S0_S_S_S_S_S_S_S_S_S0_S0_S0_S0_S0_S_S_S_S_S_S_S_S_S__param_0,
	.param .u64 .ptr .align 1 _Z11cal_Vext_FHPdPiS0_S0_S_S_S_S_S_S_S_S_S0_S0_S0_S0_S0_S_S_S_S_S_S_S_S_S__param_1,
	.param .u64 .ptr .align 1 _Z11cal_Vext_FHPdPiS0_S0_S_S_S_S_S_S_S_S_S0_S0_S0_S0_S0_S_S_S_S_S_S_S_S_S__param_2,
	.param .u64 .ptr .align 1 _Z11cal_Vext_FHPdPiS0_S0_S_S_S_S_S_S_S_S_S0_S0_S0_S0_S0_S_S_S_S_S_S_S_S_S__param_3,
	.param .u64 .ptr .align 1 _Z11cal_Vext_FHPdPiS0_S0_S_S_S_S_S_S_S_S_S0_S0_S0_S0_S0_S_S_S_S_S_S_S_S_S__param_4,
	.param .u64 .ptr .align 1 _Z11cal_Vext_FHPdPiS0_S0_S_S_S_S_S_S_S_S_S0_S0_S0_S0_S0_S_S_S_S_S_S_S_S_S__param_5,
	.param .u64 .ptr .align 1 _Z11cal_Vext_FHPdPiS0_S0_S_S_S_S_S_S_S_S_S0_S0_S0_S0_S0_S_S_S_S_S_S_S_S_S__param_6,
	.param .u64 .ptr .align 1 _Z11cal_Vext_FHPdPiS0_S0_S_S_S_S_S_S_S_S_S0_S0_S0_S0_S0_S_S_S_S_S_S_S_S_S__param_7,
	.param .u64 .ptr .align 1 _Z11cal_Vext_FHPdPiS0_S0_S_S_S_S_S_S_S_S_S0_S0_S0_S0_S0_S_S_S_S_S_S_S_S_S__param_8,
	.param .u64 .ptr .align 1 _Z11cal_Vext_FHPdPiS0_S0_S_S_S_S_S_S_S_S_S0_S0_S0_S0_S0_S_S_S_S_S_S_S_S_S__param_9,
	.param .u64 .ptr .align 1 _Z11cal_Vext_FHPdPiS0_S0_S_S_S_S_S_S_S_S_S0_S0_S0_S0_S0_S_S_S_S_S_S_S_S_S__param_10,
	.param .u64 .ptr .align 1 _Z11cal_Vext_FHPdPiS0_S0_S_S_S_S_S_S_S_S_S0_S0_S0_S0_S0_S_S_S_S_S_S_S_S_S__param_11,
	.param .u64 .ptr .align 1 _Z11cal_Vext_FHPdPiS0_S0_S_S_S_S_S_S_S_S_S0_S0_S0_S0_S0_S_S_S_S_S_S_S_S_S__param_12,
	.param .u64 .ptr .align 1 _Z11cal_Vext_FHPdPiS0_S0_S_S_S_S_S_S_S_S_S0_S0_S0_S0_S0_S_S_S_S_S_S_S_S_S__param_13,
	.param .u64 .ptr .align 1 _Z11cal_Vext_FHPdPiS0_S0_S_S_S_S_S_S_S_S_S0_S0_S0_S0_S0_S_S_S_S_S_S_S_S_S__param_14,
	.param .u64 .ptr .align 1 _Z11cal_Vext_FHPdPiS0_S0_S_S_S_S_S_S_S_S_S0_S0_S0_S0_S0_S_S_S_S_S_S_S_S_S__param_15,
	.param .u64 .ptr .align 1 _Z11cal_Vext_FHPdPiS0_S0_S_S_S_S_S_S_S_S_S0_S0_S0_S0_S0_S_S_S_S_S_S_S_S_S__param_16,
	.param .u64 .ptr .align 1 _Z11cal_Vext_FHPdPiS0_S0_S_S_S_S_S_S_S_S_S0_S0_S0_S0_S0_S_S_S_S_S_S_S_S_S__param_17,
	.param .u64 .ptr .align 1 _Z11cal_Vext_FHPdPiS0_S0_S_S_S_S_S_S_S_S_S0_S0_S0_S0_S0_S_S_S_S_S_S_S_S_S__param_18,
	.param .u64 .ptr .align 1 _Z11cal_Vext_FHPdPiS0_S0_S_S_S_S_S_S_S_S_S0_S0_S0_S0_S0_S_S_S_S_S_S_S_S_S__param_19,
	.param .u64 .ptr .align 1 _Z11cal_Vext_FHPdPiS0_S0_S_S_S_S_S_S_S_S_S0_S0_S0_S0_S0_S_S_S_S_S_S_S_S_S__param_20,
	.param .u64 .ptr .align 1 _Z11cal_Vext_FHPdPiS0_S0_S_S_S_S_S_S_S_S_S0_S0_S0_S0_S0_S_S_S_S_S_S_S_S_S__param_21,
	.param .u64 .ptr .align 1 _Z11cal_Vext_FHPdPiS0_S0_S_S_S_S_S_S_S_S_S0_S0_S0_S0_S0_S_S_S_S_S_S_S_S_S__param_22,
	.param .u64 .ptr .align 1 _Z11cal_Vext_FHPdPiS0_S0_S_S_S_S_S_S_S_S_S0_S0_S0_S0_S0_S_S_S_S_S_S_S_S_S__param_23,
	.param .u64 .ptr .align 1 _Z11cal_Vext_FHPdPiS0_S0_S_S_S_S_S_S_S_S_S0_S0_S0_S0_S0_S_S_S_S_S_S_S_S_S__param_24,
	.param .u64 .ptr .align 1 _Z11cal_Vext_FHPdPiS0_S0_S_S_S_S_S_S_S_S_S0_S0_S0_S0_S0_S_S_S_S_S_S_S_S_S__param_25
)
{
	.reg .pred 	%p<252>;
	.reg .b32 	%r<331>;
	.reg .b64 	%rd<67>;
	.reg .b64 	%fd<435>;

	ld.param.u64 	%rd41, [_Z11cal_Vext_FHPdPiS0_S0_S_S_S_S_S_S_S_S_S0_S0_S0_S0_S0_S_S_S_S_S_S_S_S_S__param_1];
	ld.param.u64 	%rd24, [_Z11cal_Vext_FHPdPiS0_S0_S_S_S_S_S_S_S_S_S0_S0_S0_S0_S0_S_S_S_S_S_S_S_S_S__param_2];
	ld.param.u64 	%rd25, [_Z11cal_Vext_FHPdPiS0_S0_S_S_S_S_S_S_S_S_S0_S0_S0_S0_S0_S_S_S_S_S_S_S_S_S__param_3];
	ld.param.u64 	%rd26, [_Z11cal_Vext_FHPdPiS0_S0_S_S_S_S_S_S_S_S_S0_S0_S0_S0_S0_S_S_S_S_S_S_S_S_S__param_4];
	ld.param.u64 	%rd27, [_Z11cal_Vext_FHPdPiS0_S0_S_S_S_S_S_S_S_S_S0_S0_S0_S0_S0_S_S_S_S_S_S_S_S_S__param_5];
	ld.param.u64 	%rd42, [_Z11cal_Vext_FHPdPiS0_S0_S_S_S_S_S_S_S_S_S0_S0_S0_S0_S0_S_S_S_S_S_S_S_S_S__param_6];
	ld.param.u64 	%rd28, [_Z11cal_Vext_FHPdPiS0_S0_S_S_S_S_S_S_S_S_S0_S0_S0_S0_S0_S_S_S_S_S_S_S_S_S__param_7];
	ld.param.u64 	%rd29, [_Z11cal_Vext_FHPdPiS0_S0_S_S_S_S_S_S_S_S_S0_S0_S0_S0_S0_S_S_S_S_S_S_S_S_S__param_8];
	ld.param.u64 	%rd30, [_Z11cal_Vext_FHPdPiS0_S0_S_S_S_S_S_S_S_S_S0_S0_S0_S0_S0_S_S_S_S_S_S_S_S_S__param_9];
	ld.param.u64 	%rd43, [_Z11cal_Vext_FHPdPiS0_S0_S_S_S_S_S_S_S_S_S0_S0_S0_S0_S0_S_S_S_S_S_S_S_S_S__param_11];
	ld.param.u64 	%rd44, [_Z11cal_Vext_FHPdPiS0_S0_S_S_S_S_S_S_S_S_S0_S0_S0_S0_S0_S_S_S_S_S_S_S_S_S__param_12];
	ld.param.u64 	%rd45, [_Z11cal_Vext_FHPdPiS0_S0_S_S_S_S_S_S_S_S_S0_S0_S0_S0_S0_S_S_S_S_S_S_S_S_S__param_13];
	ld.param.u64 	%rd46, [_Z11cal_Vext_FHPdPiS0_S0_S_S_S_S_S_S_S_S_S0_S0_S0_S0_S0_S_S_S_S_S_S_S_S_S__param_14];
	ld.param.u64 	%rd47, [_Z11cal_Vext_FHPdPiS0_S0_S_S_S_S_S_S_S_S_S0_S0_S0_S0_S0_S_S_S_S_S_S_S_S_S__param_15];
	ld.param.u64 	%rd48, [_Z11cal_Vext_FHPdPiS0_S0_S_S_S_S_S_S_S_S_S0_S0_S0_S0_S0_S_S_S_S_S_S_S_S_S__param_16];
	ld.param.u64 	%rd32, [_Z11cal_Vext_FHPdPiS0_S0_S_S_S_S_S_S_S_S_S0_S0_S0_S0_S0_S_S_S_S_S_S_S_S_S__param_17];
	ld.param.u64 	%rd34, [_Z11cal_Vext_FHPdPiS0_S0_S_S_S_S_S_S_S_S_S0_S0_S0_S0_S0_S_S_S_S_S_S_S_S_S__param_19];
	ld.param.u64 	%rd35, [_Z11cal_Vext_FHPdPiS0_S0_S_S_S_S_S_S_S_S_S0_S0_S0_S0_S0_S_S_S_S_S_S_S_S_S__param_20];
	ld.param.u64 	%rd36, [_Z11cal_Vext_FHPdPiS0_S0_S_S_S_S_S_S_S_S_S0_S0_S0_S0_S0_S_S_S_S_S_S_S_S_S__param_21];
	ld.param.u64 	%rd37, [_Z11cal_Vext_FHPdPiS0_S0_S_S_S_S_S_S_S_S_S0_S0_S0_S0_S0_S_S_S_S_S_S_S_S_S__param_22];
	ld.param.u64 	%rd38, [_Z11cal_Vext_FHPdPiS0_S0_S_S_S_S_S_S_S_S_S0_S0_S0_S0_S0_S_S_S_S_S_S_S_S_S__param_23];
	ld.param.u64 	%rd39, [_Z11cal_Vext_FHPdPiS0_S0_S_S_S_S_S_S_S_S_S0_S0_S0_S0_S0_S_S_S_S_S_S_S_S_S__param_24];
	ld.param.u64 	%rd40, [_Z11cal_Vext_FHPdPiS0_S0_S_S_S_S_S_S_S_S_S0_S0_S0_S0_S0_S_S_S_S_S_S_S_S_S__param_25];
	cvta.to.global.u64 	%rd1, %rd48;
	cvta.to.global.u64 	%rd2, %rd47;
	cvta.to.global.u64 	%rd3, %rd46;
	cvta.to.global.u64 	%rd4, %rd45;
	cvta.to.global.u64 	%rd5, %rd44;
	cvta.to.global.u64 	%rd6, %rd41;
	cvta.to.global.u64 	%rd49, %rd43;
	cvta.to.global.u64 	%rd50, %rd42;
	mov.u32 	%r52, %ctaid.x;
	mov.u32 	%r53, %ntid.x;
	mov.u32 	%r54, %tid.x;
	mad.lo.s32 	%r324, %r52, %r53, %r54;
	mov.u32 	%r55, %nctaid.x;
	mul.lo.s32 	%r2, %r53, %r55;
	ld.global.f64 	%fd153, [%rd50];
	mul.f64 	%fd154, %fd153, 0d3B30B0E674035E1A;
	rcp.rn.f64 	%fd1, %fd154;
	ld.global.f64 	%fd155, [%rd49];
	div.rn.f64 	%fd2, %fd155, 0d408F400000000000;
	ld.global.u32 	%r56, [%rd6];
	mad.lo.s32 	%r57, %r56, %r56, %r56;
	add.s32 	%r58, %r56, %r57;
	mad.lo.s32 	%r59, %r56, %r58, %r56;
	add.s32 	%r60, %r58, %r59;
	add.s32 	%r61, %r60, 1;
	setp.ge.s32 	%p4, %r324, %r61;
	@%p4 bra 	$L__BB1_111;
	cvta.to.global.u64 	%rd7, %rd40;
	cvta.to.global.u64 	%rd8, %rd39;
	cvta.to.global.u64 	%rd9, %rd38;
	cvta.to.global.u64 	%rd10, %rd25;
	cvta.to.global.u64 	%rd11, %rd24;
	div.rn.f64 	%fd3, %fd2, 0d44DFE2AFE62F756B;
	mov.f64 	%fd156, 0d4000000000000000;
	{
	.reg .b32 %temp; 
	mov.b64 	{%temp, %r3}, %fd156;
	}
	and.b32  	%r4, %r3, 2146435072;
	setp.eq.s32 	%p5, %r4, 1062207488;
	setp.lt.s32 	%p7, %r3, 0;
	selp.b32 	%r5, 0, 2146435072, %p7;
	and.b32  	%r62, %r3, 2147483647;
	setp.ne.s32 	%p8, %r62, 1071644672;
	and.pred  	%p9, %p5, %p8;
	or.b32  	%r6, %r5, -2147483648;
	mov.f64 	%fd157, 0d38E185A7009B10E3;
	{
	.reg .b32 %temp; 
	mov.b64 	{%temp, %r63}, %fd157;
	}
	setp.lt.s32 	%p11, %r63, 0;
	and.pred  	%p1, %p11, %p5;
	{
	.reg .b32 %temp; 
	mov.b64 	{%temp, %r64}, %fd1;
	}
	abs.f64 	%fd4, %fd1;
	setp.lt.s32 	%p12, %r64, 0;
	and.pred  	%p2, %p12, %p5;
	selp.b32 	%r65, %r64, 0, %p5;
	or.b32  	%r66, %r65, 2146435072;
	selp.b32 	%r67, %r66, %r65, %p7;
	mov.b32 	%r68, 0;
	mov.b64 	%fd5, {%r68, %r67};
	add.f64 	%fd158, %fd1, 0d4000000000000000;
	{
	.reg .b32 %temp; 
	mov.b64 	{%temp, %r69}, %fd158;
	}
	and.b32  	%r7, %r69, 2146435072;
	selp.b32 	%r70, %r6, %r5, %p9;
	selp.b32 	%r71, %r70, %r5, %p12;
	mov.b64 	%fd6, {%r68, %r71};
	mov.f64 	%fd159, 0d4010000000000000;
	{
	.reg .b32 %temp; 
	mov.b64 	{%temp, %r72}, %fd159;
	}
	and.b32  	%r74, %r72, 2146435072;
	setp.eq.s32 	%p13, %r74, 1072693248;
	and.pred  	%p3, %p11, %p13;
	mov.f64 	%fd160, 0d4028000000000000;
	{
	.reg .b32 %temp; 
	mov.b64 	{%temp, %r8}, %fd160;
	}
	and.b32  	%r9, %r8, 2146435072;
	setp.lt.s32 	%p14, %r8, 0;
	selp.b32 	%r10, 0, 2146435072, %p14;
	or.b32  	%r11, %r10, -2147483648;
	mov.f64 	%fd161, 0d4018000000000000;
	{
	.reg .b32 %temp; 
	mov.b64 	{%temp, %r12}, %fd161;
	}
	and.b32  	%r13, %r12, 2146435072;
	setp.lt.s32 	%p15, %r12, 0;
	selp.b32 	%r14, 0, 2146435072, %p15;
	or.b32  	%r15, %r14, -2147483648;
	mov.f64 	%fd162, 0d402C000000000000;
	{
	.reg .b32 %temp; 
	mov.b64 	{%temp, %r16}, %fd162;
	}
	and.b32  	%r17, %r16, 2146435072;
	setp.lt.s32 	%p16, %r16, 0;
	selp.b32 	%r18, 0, 2146435072, %p16;
	mov.f64 	%fd163, 0d4020000000000000;
	{
	.reg .b32 %temp; 
	mov.b64 	{%temp, %r19}, %fd163;
	}
	and.b32  	%r20, %r19, 2146435072;
	setp.lt.s32 	%p17, %r19, 0;
	selp.b32 	%r21, 0, 2146435072, %p17;
	mov.f64 	%fd164, 0d4030000000000000;
	{
	.reg .b32 %temp; 
	mov.b64 	{%temp, %r22}, %fd164;
	}
	and.b32  	%r23, %r22, 2146435072;
	setp.lt.s32 	%p18, %r22, 0;
	selp.b32 	%r24, 0, 2146435072, %p18;
	mov.f64 	%fd165, 0d4024000000000000;
	{
	.reg .b32 %temp; 
	mov.b64 	{%temp, %r25}, %fd165;
	}
	and.b32  	%r26, %r25, 2146435072;
	setp.lt.s32 	%p19, %r25, 0;
	selp.b32 	%r27, 0, 2146435072, %p19;
	cvta.to.global.u64 	%rd12, %rd34;
	cvta.to.global.u64 	%rd13, %rd35;
	cvta.to.global.u64 	%rd14, %rd36;
	cvta.to.global.u64 	%rd15, %rd37;
	cvta.to.global.u64 	%rd16, %rd26;
	cvta.to.global.u64 	%rd17, %rd27;
	cvta.to.global.u64 	%rd18, %rd28;
	cvta.to.global.u64 	%rd19, %rd29;
	cvta.to.global.u64 	%rd20, %rd30;
	cvta.to.global.u64 	%rd21, %rd32;
$L__BB1_2:
	ld.param.u64 	%rd64, [_Z11cal_Vext_FHPdPiS0_S0_S_S_S_S_S_S_S_S_S0_S0_S0_S0_S0_S_S_S_S_S_S_S_S_S__param_0];
	ld.global.u32 	%r75, [%rd11];
	ld.global.u32 	%r76, [%rd10];
	add.s32 	%r77, %r76, 1;
	mad.lo.s32 	%r78, %r75, %r76, %r75;
	add.s32 	%r79, %r78, %r77;
	div.s32 	%r80, %r324, %r79;
	not.b32 	%r81, %r76;
	mad.lo.s32 	%r82, %r81, %r75, %r81;
	mad.lo.s32 	%r83, %r82, %r80, %r324;
	div.s32 	%r29, %r83, %r77;
	mad.lo.s32 	%r30, %r29, %r81, %r83;
	cvta.to.global.u64 	%rd51, %rd64;
	mul.wide.s32 	%rd52, %r324, 8;
	add.s64 	%rd22, %rd51, %rd52;
	mov.b64 	%rd53, 0;
	st.global.u64 	[%rd22], %rd53;
	cvt.rn.f64.s32 	%fd7, %r80;
	ld.global.u32 	%r330, [%rd6];
	ld.global.u32 	%r329, [%rd5];
	ld.global.u32 	%r328, [%rd4];
	mul.lo.s32 	%r84, %r328, %r329;
	setp.lt.s32 	%p20, %r84, 1;
	@%p20 bra 	$L__BB1_110;
	ld.global.u32 	%r86, [%rd11];
	ld.global.u32 	%r87, [%rd10];
	cvt.rn.f64.s32 	%fd167, %r87;
	cvt.rn.f64.s32 	%fd168, %r30;
	div.rn.f64 	%fd8, %fd168, %fd167;
	cvt.rn.f64.s32 	%fd169, %r86;
	cvt.rn.f64.s32 	%fd170, %r29;
	div.rn.f64 	%fd9, %fd170, %fd169;
	cvt.rn.f64.s32 	%fd171, %r330;
	div.rn.f64 	%fd10, %fd7, %fd171;
	mov.b32 	%r327, 0;
	mov.f64 	%fd434, 0d0000000000000000;
$L__BB1_4:
	mul.wide.u32 	%rd54, %r327, 8;
	add.s64 	%rd55, %rd12, %rd54;
	ld.global.f64 	%fd172, [%rd55];
	div.rn.f64 	%fd12, %fd172, 0d408F400000000000;
	add.s64 	%rd56, %rd13, %rd54;
	ld.global.f64 	%fd173, [%rd56];
	sub.f64 	%fd413, %fd10, %fd173;
	add.s64 	%rd57, %rd14, %rd54;
	ld.global.f64 	%fd174, [%rd57];
	sub.f64 	%fd414, %fd9, %fd174;
	add.s64 	%rd58, %rd15, %rd54;
	ld.global.f64 	%fd175, [%rd58];
	sub.f64 	%fd415, %fd8, %fd175;
	ld.global.f64 	%fd16, [%rd9];
	ld.global.f64 	%fd17, [%rd9+8];
	mul.f64 	%fd176, %fd414, %fd17;
	fma.rn.f64 	%fd177, %fd413, %fd16, %fd176;
	ld.global.f64 	%fd18, [%rd9+16];
	fma.rn.f64 	%fd19, %fd415, %fd18, %fd177;
	ld.global.f64 	%fd20, [%rd8];
	ld.global.f64 	%fd21, [%rd8+8];
	mul.f64 	%fd178, %fd414, %fd21;
	fma.rn.f64 	%fd179, %fd413, %fd20, %fd178;
	ld.global.f64 	%fd22, [%rd8+16];
	fma.rn.f64 	%fd23, %fd415, %fd22, %fd179;
	ld.global.f64 	%fd24, [%rd7];
	ld.global.f64 	%fd25, [%rd7+8];
	mul.f64 	%fd180, %fd414, %fd25;
	fma.rn.f64 	%fd181, %fd413, %fd24, %fd180;
	ld.global.f64 	%fd26, [%rd7+16];
	fma.rn.f64 	%fd27, %fd415, %fd26, %fd181;
	ld.global.f64 	%fd28, [%rd16];
	mul.f64 	%fd182, %fd28, 0d3FE0000000000000;
	setp.leu.f64 	%p21, %fd19, %fd182;
	@%p21 bra 	$L__BB1_6;
	ld.global.u32 	%r89, [%rd3];
	cvt.rn.f64.s32 	%fd185, %r89;
	sub.f64 	%fd413, %fd413, %fd185;
	bra.uni 	$L__BB1_8;
$L__BB1_6:
	mul.f64 	%fd183, %fd28, 0dBFE0000000000000;
	setp.geu.f64 	%p22, %fd19, %fd183;
	@%p22 bra 	$L__BB1_8;
	ld.global.u32 	%r88, [%rd3];
	cvt.rn.f64.s32 	%fd184, %r88;
	add.f64 	%fd413, %fd413, %fd184;
$L__BB1_8:
	ld.global.f64 	%fd32, [%rd17];
	mul.f64 	%fd186, %fd32, 0d3FE0000000000000;
	setp.leu.f64 	%p23, %fd23, %fd186;
	@%p23 bra 	$L__BB1_10;
	ld.global.u32 	%r91, [%rd2];
	cvt.rn.f64.s32 	%fd189, %r91;
	sub.f64 	%fd414, %fd414, %fd189;
	bra.uni 	$L__BB1_12;
$L__BB1_10:
	mul.f64 	%fd187, %fd32, 0dBFE0000000000000;
	setp.geu.f64 	%p24, %fd23, %fd187;
	@%p24 bra 	$L__BB1_12;
	ld.global.u32 	%r90, [%rd2];
	cvt.rn.f64.s32 	%fd188, %r90;
	add.f64 	%fd414, %fd414, %fd188;
$L__BB1_12:
	ld.global.f64 	%fd36, [%rd18];
	mul.f64 	%fd190, %fd36, 0d3FE0000000000000;
	setp.leu.f64 	%p25, %fd27, %fd190;
	@%p25 bra 	$L__BB1_14;
	ld.global.u32 	%r93, [%rd1];
	cvt.rn.f64.s32 	%fd193, %r93;
	sub.f64 	%fd415, %fd415, %fd193;
	bra.uni 	$L__BB1_16;
$L__BB1_14:
	mul.f64 	%fd191, %fd36, 0dBFE0000000000000;
	setp.geu.f64 	%p26, %fd27, %fd191;
	@%p26 bra 	$L__BB1_16;
	ld.global.u32 	%r92, [%rd1];
	cvt.rn.f64.s32 	%fd192, %r92;
	add.f64 	%fd415, %fd415, %fd192;
$L__BB1_16:
	setp.lt.s32 	%p27, %r3, 0;
	setp.eq.s32 	%p28, %r4, 1062207488;
	mul.f64 	%fd194, %fd414, %fd17;
	fma.rn.f64 	%fd195, %fd413, %fd16, %fd194;
	fma.rn.f64 	%fd40, %fd415, %fd18, %fd195;
	mul.f64 	%fd196, %fd414, %fd21;
	fma.rn.f64 	%fd197, %fd413, %fd20, %fd196;
	fma.rn.f64 	%fd41, %fd415, %fd22, %fd197;
	mul.f64 	%fd198, %fd414, %fd25;
	fma.rn.f64 	%fd199, %fd413, %fd24, %fd198;
	fma.rn.f64 	%fd42, %fd415, %fd26, %fd199;
	{
	.reg .b32 %temp; 
	mov.b64 	{%temp, %r37}, %fd40;
	}
	abs.f64 	%fd43, %fd40;
	{ // callseq 7, 0
	.param .b64 param0;
	st.param.f64 	[param0], %fd43;
	.param .b64 param1;
	st.param.f64 	[param1], 0d4000000000000000;
	.param .b64 retval0;
	call.uni (retval0), 
	__internal_accurate_pow, 
	(
	param0, 
	param1
	);
	ld.param.f64 	%fd200, [retval0];
	} // callseq 7
	setp.lt.s32 	%p30, %r37, 0;
	neg.f64 	%fd202, %fd200;
	selp.f64 	%fd203, %fd202, %fd200, %p28;
	selp.f64 	%fd204, %fd203, %fd200, %p30;
	setp.eq.f64 	%p31, %fd40, 0d0000000000000000;
	selp.b32 	%r94, %r37, 0, %p28;
	or.b32  	%r95, %r94, 2146435072;
	selp.b32 	%r96, %r95, %r94, %p27;
	mov.b32 	%r97, 0;
	mov.b64 	%fd205, {%r97, %r96};
	selp.f64 	%fd416, %fd205, %fd204, %p31;
	add.f64 	%fd206, %fd40, 0d4000000000000000;
	{
	.reg .b32 %temp; 
	mov.b64 	{%temp, %r98}, %fd206;
	}
	and.b32  	%r99, %r98, 2146435072;
	setp.ne.s32 	%p32, %r99, 2146435072;
	@%p32 bra 	$L__BB1_21;
	setp.num.f64 	%p33, %fd40, %fd40;
	@%p33 bra 	$L__BB1_19;
	mov.f64 	%fd207, 0d4000000000000000;
	add.rn.f64 	%fd416, %fd40, %fd207;
	bra.uni 	$L__BB1_21;
$L__BB1_19:
	setp.neu.f64 	%p34, %fd43, 0d7FF0000000000000;
	@%p34 bra 	$L__BB1_21;
	setp.lt.s32 	%p35, %r37, 0;
	setp.eq.s32 	%p36, %r4, 1062207488;
	and.b32  	%r101, %r3, 2147483647;
	setp.ne.s32 	%p37, %r101, 1071644672;
	selp.b32 	%r102, %r6, %r5, %p37;
	selp.b32 	%r103, %r102, %r5, %p36;
	selp.b32 	%r104, %r103, %r5, %p35;
	mov.b32 	%r105, 0;
	mov.b64 	%fd416, {%r105, %r104};
$L__BB1_21:
	setp.eq.f64 	%p41, %fd40, 0d3FF0000000000000;
	selp.f64 	%fd48, 0d3FF0000000000000, %fd416, %p41;
	{
	.reg .b32 %temp; 
	mov.b64 	{%temp, %r38}, %fd41;
	}
	abs.f64 	%fd49, %fd41;
	{ // callseq 8, 0
	.param .b64 param0;
	st.param.f64 	[param0], %fd49;
	.param .b64 param1;
	st.param.f64 	[param1], 0d4000000000000000;
	.param .b64 retval0;
	call.uni (retval0), 
	__internal_accurate_pow, 
	(
	param0, 
	param1
	);
	ld.param.f64 	%fd208, [retval0];
	} // callseq 8
	setp.lt.s32 	%p42, %r38, 0;
	neg.f64 	%fd210, %fd208;
	selp.f64 	%fd211, %fd210, %fd208, %p28;
	selp.f64 	%fd212, %fd211, %fd208, %p42;
	setp.eq.f64 	%p43, %fd41, 0d0000000000000000;
	selp.b32 	%r106, %r38, 0, %p28;
	or.b32  	%r107, %r106, 2146435072;
	selp.b32 	%r108, %r107, %r106, %p27;
	mov.b32 	%r109, 0;
	mov.b64 	%fd213, {%r109, %r108};
	selp.f64 	%fd417, %fd213, %fd212, %p43;
	add.f64 	%fd214, %fd41, 0d4000000000000000;
	{
	.reg .b32 %temp; 
	mov.b64 	{%temp, %r110}, %fd214;
	}
	and.b32  	%r111, %r110, 2146435072;
	setp.ne.s32 	%p44, %r111, 2146435072;
	@%p44 bra 	$L__BB1_26;
	setp.num.f64 	%p45, %fd41, %fd41;
	@%p45 bra 	$L__BB1_24;
	mov.f64 	%fd215, 0d4000000000000000;
	add.rn.f64 	%fd417, %fd41, %fd215;
	bra.uni 	$L__BB1_26;
$L__BB1_24:
	setp.neu.f64 	%p46, %fd49, 0d7FF0000000000000;
	@%p46 bra 	$L__BB1_26;
	setp.eq.s32 	%p48, %r4, 1062207488;
	and.b32  	%r113, %r3, 2147483647;
	setp.ne.s32 	%p49, %r113, 1071644672;
	selp.b32 	%r114, %r6, %r5, %p49;
	selp.b32 	%r115, %r114, %r5, %p48;
	selp.b32 	%r116, %r115, %r5, %p42;
	mov.b32 	%r117, 0;
	mov.b64 	%fd417, {%r117, %r116};
$L__BB1_26:
	setp.lt.s32 	%p50, %r3, 0;
	setp.eq.s32 	%p51, %r4, 1062207488;
	setp.eq.f64 	%p53, %fd41, 0d3FF0000000000000;
	selp.f64 	%fd216, 0d3FF0000000000000, %fd417, %p53;
	add.f64 	%fd54, %fd48, %fd216;
	{
	.reg .b32 %temp; 
	mov.b64 	{%temp, %r39}, %fd42;
	}
	abs.f64 	%fd55, %fd42;
	{ // callseq 9, 0
	.param .b64 param0;
	st.param.f64 	[param0], %fd55;
	.param .b64 param1;
	st.param.f64 	[param1], 0d4000000000000000;
	.param .b64 retval0;
	call.uni (retval0), 
	__internal_accurate_pow, 
	(
	param0, 
	param1
	);
	ld.param.f64 	%fd217, [retval0];
	} // callseq 9
	setp.lt.s32 	%p54, %r39, 0;
	neg.f64 	%fd219, %fd217;
	selp.f64 	%fd220, %fd219, %fd217, %p51;
	selp.f64 	%fd221, %fd220, %fd217, %p54;
	setp.eq.f64 	%p55, %fd42, 0d0000000000000000;
	selp.b32 	%r118, %r39, 0, %p51;
	or.b32  	%r119, %r118, 2146435072;
	selp.b32 	%r120, %r119, %r118, %p50;
	mov.b32 	%r121, 0;
	mov.b64 	%fd222, {%r121, %r120};
	selp.f64 	%fd418, %fd222, %fd221, %p55;
	add.f64 	%fd223, %fd42, 0d4000000000000000;
	{
	.reg .b32 %temp; 
	mov.b64 	{%temp, %r122}, %fd223;
	}
	and.b32  	%r123, %r122, 2146435072;
	setp.ne.s32 	%p56, %r123, 2146435072;
	@%p56 bra 	$L__BB1_31;
	setp.num.f64 	%p57, %fd42, %fd42;
	@%p57 bra 	$L__BB1_29;
	mov.f64 	%fd224, 0d4000000000000000;
	add.rn.f64 	%fd418, %fd42, %fd224;
	bra.uni 	$L__BB1_31;
$L__BB1_29:
	setp.neu.f64 	%p58, %fd55, 0d7FF0000000000000;
	@%p58 bra 	$L__BB1_31;
	setp.lt.s32 	%p59, %r39, 0;
	setp.eq.s32 	%p60, %r4, 1062207488;
	and.b32  	%r125, %r3, 2147483647;
	setp.ne.s32 	%p61, %r125, 1071644672;
	selp.b32 	%r126, %r6, %r5, %p61;
	selp.b32 	%r127, %r126, %r5, %p60;
	selp.b32 	%r128, %r127, %r5, %p59;
	mov.b32 	%r129, 0;
	mov.b64 	%fd418, {%r129, %r128};
$L__BB1_31:
	setp.eq.f64 	%p62, %fd42, 0d3FF0000000000000;
	selp.f64 	%fd225, 0d3FF0000000000000, %fd418, %p62;
	add.f64 	%fd226, %fd54, %fd225;
	sqrt.rn.f64 	%fd60, %fd226;
	ld.global.f64 	%fd61, [%rd19];
	setp.geu.f64 	%p63, %fd60, %fd61;
	@%p63 bra 	$L__BB1_108;
	ld.param.u64 	%rd66, [_Z11cal_Vext_FHPdPiS0_S0_S_S_S_S_S_S_S_S_S0_S0_S0_S0_S0_S_S_S_S_S_S_S_S_S__param_18];
	ld.param.u64 	%rd65, [_Z11cal_Vext_FHPdPiS0_S0_S_S_S_S_S_S_S_S_S0_S0_S0_S0_S0_S_S_S_S_S_S_S_S_S__param_10];
	div.rn.f64 	%fd227, %fd12, 0d44DFE2AFE62F756B;
	ld.global.f64 	%fd228, [%rd20];
	mul.wide.u32 	%rd59, %r327, 8;
	add.s64 	%rd60, %rd21, %rd59;
	ld.global.f64 	%fd229, [%rd60];
	mul.f64 	%fd230, %fd228, %fd229;
	sqrt.rn.f64 	%fd62, %fd230;
	cvta.to.global.u64 	%rd61, %rd65;
	ld.global.f64 	%fd231, [%rd61];
	cvta.to.global.u64 	%rd62, %rd66;
	add.s64 	%rd63, %rd62, %rd59;
	ld.global.f64 	%fd232, [%rd63];
	add.f64 	%fd233, %fd231, %fd232;
	mul.f64 	%fd63, %fd233, 0d3FE0000000000000;
	mul.f64 	%fd234, %fd3, %fd227;
	add.f64 	%fd235, %fd3, %fd227;
	div.rn.f64 	%fd64, %fd234, %fd235;
	{
	.reg .b32 %temp; 
	mov.b64 	{%temp, %r40}, %fd64;
	}
	abs.f64 	%fd65, %fd64;
	{ // callseq 10, 0
	.param .b64 param0;
	st.param.f64 	[param0], %fd65;
	.param .b64 param1;
	st.param.f64 	[param1], 0d4000000000000000;
	.param .b64 retval0;
	call.uni (retval0), 
	__internal_accurate_pow, 
	(
	param0, 
	param1
	);
	ld.param.f64 	%fd236, [retval0];
	} // callseq 10
	setp.lt.s32 	%p67, %r40, 0;
	neg.f64 	%fd238, %fd236;
	selp.f64 	%fd239, %fd238, %fd236, %p51;
	selp.f64 	%fd240, %fd239, %fd236, %p67;
	setp.eq.f64 	%p68, %fd64, 0d0000000000000000;
	selp.b32 	%r130, %r40, 0, %p51;
	or.b32  	%r131, %r130, 2146435072;
	selp.b32 	%r132, %r131, %r130, %p50;
	mov.b32 	%r133, 0;
	mov.b64 	%fd241, {%r133, %r132};
	selp.f64 	%fd419, %fd241, %fd240, %p68;
	add.f64 	%fd242, %fd64, 0d4000000000000000;
	{
	.reg .b32 %temp; 
	mov.b64 	{%temp, %r134}, %fd242;
	}
	and.b32  	%r135, %r134, 2146435072;
	setp.ne.s32 	%p69, %r135, 2146435072;
	@%p69 bra 	$L__BB1_37;
	setp.num.f64 	%p70, %fd64, %fd64;
	@%p70 bra 	$L__BB1_35;
	mov.f64 	%fd243, 0d4000000000000000;
	add.rn.f64 	%fd419, %fd64, %fd243;
	bra.uni 	$L__BB1_37;
$L__BB1_35:
	setp.neu.f64 	%p71, %fd65, 0d7FF0000000000000;
	@%p71 bra 	$L__BB1_37;
	setp.eq.s32 	%p73, %r4, 1062207488;
	and.b32  	%r137, %r3, 2147483647;
	setp.ne.s32 	%p74, %r137, 1071644672;
	selp.b32 	%r138, %r6, %r5, %p74;
	selp.b32 	%r139, %r138, %r5, %p73;
	selp.b32 	%r140, %r139, %r5, %p67;
	mov.b32 	%r141, 0;
	mov.b64 	%fd419, {%r141, %r140};
$L__BB1_37:
	{ // callseq 11, 0
	.param .b64 param0;
	st.param.f64 	[param0], %fd4;
	.param .b64 param1;
	st.param.f64 	[param1], 0d4000000000000000;
	.param .b64 retval0;
	call.uni (retval0), 
	__internal_accurate_pow, 
	(
	param0, 
	param1
	);
	ld.param.f64 	%fd244, [retval0];
	} // callseq 11
	neg.f64 	%fd246, %fd244;
	selp.f64 	%fd247, %fd246, %fd244, %p2;
	setp.eq.f64 	%p75, %fd1, 0d0000000000000000;
	selp.f64 	%fd248, %fd5, %fd247, %p75;
	{ // callseq 12, 0
	.param .b64 param0;
	st.param.f64 	[param0], 0d38E185A7009B10E3;
	.param .b64 param1;
	st.param.f64 	[param1], 0d4010000000000000;
	.param .b64 retval0;
	call.uni (retval0), 
	__internal_accurate_pow, 
	(
	param0, 
	param1
	);
	ld.param.f64 	%fd249, [retval0];
	} // callseq 12
	setp.lt.s32 	%p76, %r8, 0;
	setp.eq.s32 	%p77, %r9, 1073741824;
	setp.eq.f64 	%p79, %fd64, 0d3FF0000000000000;
	mul.f64 	%fd251, %fd419, 0d4092000000000000;
	selp.f64 	%fd252, 0d4092000000000000, %fd251, %p79;
	neg.f64 	%fd253, %fd249;
	selp.f64 	%fd254, %fd253, %fd249, %p3;
	setp.nan.f64 	%p80, %fd1, %fd1;
	mov.f64 	%fd255, 0d4000000000000000;
	add.rn.f64 	%fd256, %fd1, %fd255;
	selp.f64 	%fd257, %fd256, %fd248, %p80;
	setp.neu.f64 	%p81, %fd4, 0d7FF0000000000000;
	selp.f64 	%fd258, %fd257, %fd6, %p81;
	setp.eq.s32 	%p82, %r7, 2146435072;
	selp.f64 	%fd259, %fd258, %fd248, %p82;
	setp.eq.f64 	%p83, %fd1, 0d3FF0000000000000;
	selp.f64 	%fd260, 0d3FF0000000000000, %fd259, %p83;
	mul.f64 	%fd261, %fd260, %fd254;
	div.rn.f64 	%fd70, %fd261, %fd252;
	mul.f64 	%fd71, %fd62, 0d4010000000000000;
	{
	.reg .b32 %temp; 
	mov.b64 	{%temp, %r41}, %fd63;
	}
	abs.f64 	%fd72, %fd63;
	{ // callseq 13, 0
	.param .b64 param0;
	st.param.f64 	[param0], %fd72;
	.param .b64 param1;
	st.param.f64 	[param1], 0d4028000000000000;
	.param .b64 retval0;
	call.uni (retval0), 
	__internal_accurate_pow, 
	(
	param0, 
	param1
	);
	ld.param.f64 	%fd262, [retval0];
	} // callseq 13
	setp.lt.s32 	%p84, %r41, 0;
	neg.f64 	%fd264, %fd262;
	selp.f64 	%fd265, %fd264, %fd262, %p77;
	selp.f64 	%fd266, %fd265, %fd262, %p84;
	setp.eq.f64 	%p85, %fd63, 0d0000000000000000;
	selp.b32 	%r142, %r41, 0, %p77;
	or.b32  	%r143, %r142, 2146435072;
	selp.b32 	%r144, %r143, %r142, %p76;
	mov.b32 	%r145, 0;
	mov.b64 	%fd267, {%r145, %r144};
	selp.f64 	%fd420, %fd267, %fd266, %p85;
	add.f64 	%fd268, %fd63, 0d4028000000000000;
	{
	.reg .b32 %temp; 
	mov.b64 	{%temp, %r146}, %fd268;
	}
	and.b32  	%r147, %r146, 2146435072;
	setp.ne.s32 	%p86, %r147, 2146435072;
	@%p86 bra 	$L__BB1_42;
	setp.num.f64 	%p87, %fd63, %fd63;
	@%p87 bra 	$L__BB1_40;
	mov.f64 	%fd269, 0d4028000000000000;
	add.rn.f64 	%fd420, %fd63, %fd269;
	bra.uni 	$L__BB1_42;
$L__BB1_40:
	setp.neu.f64 	%p88, %fd72, 0d7FF0000000000000;
	@%p88 bra 	$L__BB1_42;
	setp.lt.s32 	%p89, %r41, 0;
	setp.eq.s32 	%p90, %r9, 1073741824;
	and.b32  	%r149, %r8, 2147483647;
	setp.ne.s32 	%p91, %r149, 1071644672;
	selp.b32 	%r150, %r11, %r10, %p91;
	selp.b32 	%r151, %r150, %r10, %p90;
	selp.b32 	%r152, %r151, %r10, %p89;
	mov.b32 	%r153, 0;
	mov.b64 	%fd420, {%r153, %r152};
$L__BB1_42:
	setp.eq.f64 	%p95, %fd63, 0d3FF0000000000000;
	selp.f64 	%fd77, 0d3FF0000000000000, %fd420, %p95;
	{
	.reg .b32 %temp; 
	mov.b64 	{%temp, %r42}, %fd61;
	}
	abs.f64 	%fd78, %fd61;
	{ // callseq 14, 0
	.param .b64 param0;
	st.param.f64 	[param0], %fd78;
	.param .b64 param1;
	st.param.f64 	[param1], 0d4028000000000000;
	.param .b64 retval0;
	call.uni (retval0), 
	__internal_accurate_pow, 
	(
	param0, 
	param1
	);
	ld.param.f64 	%fd270, [retval0];
	} // callseq 14
	setp.lt.s32 	%p96, %r42, 0;
	neg.f64 	%fd272, %fd270;
	selp.f64 	%fd273, %fd272, %fd270, %p77;
	selp.f64 	%fd274, %fd273, %fd270, %p96;
	setp.eq.f64 	%p97, %fd61, 0d0000000000000000;
	selp.b32 	%r154, %r42, 0, %p77;
	or.b32  	%r155, %r154, 2146435072;
	selp.b32 	%r156, %r155, %r154, %p76;
	mov.b32 	%r157, 0;
	mov.b64 	%fd275, {%r157, %r156};
	selp.f64 	%fd421, %fd275, %fd274, %p97;
	add.f64 	%fd276, %fd61, 0d4028000000000000;
	{
	.reg .b32 %temp; 
	mov.b64 	{%temp, %r158}, %fd276;
	}
	and.b32  	%r159, %r158, 2146435072;
	setp.ne.s32 	%p98, %r159, 2146435072;
	@%p98 bra 	$L__BB1_47;
	setp.num.f64 	%p99, %fd61, %fd61;
	@%p99 bra 	$L__BB1_45;
	mov.f64 	%fd277, 0d4028000000000000;
	add.rn.f64 	%fd421, %fd61, %fd277;
	bra.uni 	$L__BB1_47;
$L__BB1_45:
	setp.neu.f64 	%p100, %fd78, 0d7FF0000000000000;
	@%p100 bra 	$L__BB1_47;
	setp.eq.s32 	%p102, %r9, 1073741824;
	and.b32  	%r161, %r8, 2147483647;
	setp.ne.s32 	%p103, %r161, 1071644672;
	selp.b32 	%r162, %r11, %r10, %p103;
	selp.b32 	%r163, %r162, %r10, %p102;
	selp.b32 	%r164, %r163, %r10, %p96;
	mov.b32 	%r165, 0;
	mov.b64 	%fd421, {%r165, %r164};
$L__BB1_47:
	setp.eq.f64 	%p104, %fd63, 0d0000000000000000;
	setp.lt.s32 	%p105, %r41, 0;
	setp.lt.s32 	%p106, %r12, 0;
	setp.eq.s32 	%p107, %r13, 1073741824;
	setp.eq.f64 	%p109, %fd61, 0d3FF0000000000000;
	selp.f64 	%fd83, 0d3FF0000000000000, %fd421, %p109;
	{ // callseq 15, 0
	.param .b64 param0;
	st.param.f64 	[param0], %fd72;
	.param .b64 param1;
	st.param.f64 	[param1], 0d4018000000000000;
	.param .b64 retval0;
	call.uni (retval0), 
	__internal_accurate_pow, 
	(
	param0, 
	param1
	);
	ld.param.f64 	%fd278, [retval0];
	} // callseq 15
	neg.f64 	%fd280, %fd278;
	selp.f64 	%fd281, %fd280, %fd278, %p107;
	selp.f64 	%fd282, %fd281, %fd278, %p105;
	selp.b32 	%r166, %r41, 0, %p107;
	or.b32  	%r167, %r166, 2146435072;
	selp.b32 	%r168, %r167, %r166, %p106;
	mov.b32 	%r169, 0;
	mov.b64 	%fd283, {%r169, %r168};
	selp.f64 	%fd422, %fd283, %fd282, %p104;
	add.f64 	%fd284, %fd63, 0d4018000000000000;
	{
	.reg .b32 %temp; 
	mov.b64 	{%temp, %r170}, %fd284;
	}
	and.b32  	%r171, %r170, 2146435072;
	setp.ne.s32 	%p110, %r171, 2146435072;
	@%p110 bra 	$L__BB1_52;
	setp.num.f64 	%p111, %fd63, %fd63;
	@%p111 bra 	$L__BB1_50;
	mov.f64 	%fd285, 0d4018000000000000;
	add.rn.f64 	%fd422, %fd63, %fd285;
	bra.uni 	$L__BB1_52;
$L__BB1_50:
	setp.neu.f64 	%p112, %fd72, 0d7FF0000000000000;
	@%p112 bra 	$L__BB1_52;
	and.b32  	%r173, %r12, 2147483647;
	setp.ne.s32 	%p115, %r173, 1071644672;
	selp.b32 	%r174, %r15, %r14, %p115;
	selp.b32 	%r175, %r174, %r14, %p107;
	selp.b32 	%r176, %r175, %r14, %p105;
	mov.b32 	%r177, 0;
	mov.b64 	%fd422, {%r177, %r176};
$L__BB1_52:
	setp.eq.f64 	%p116, %fd61, 0d0000000000000000;
	setp.lt.s32 	%p117, %r42, 0;
	setp.eq.f64 	%p118, %fd63, 0d3FF0000000000000;
	setp.lt.s32 	%p119, %r12, 0;
	setp.eq.s32 	%p120, %r13, 1073741824;
	selp.f64 	%fd88, 0d3FF0000000000000, %fd422, %p118;
	{ // callseq 16, 0
	.param .b64 param0;
	st.param.f64 	[param0], %fd78;
	.param .b64 param1;
	st.param.f64 	[param1], 0d4018000000000000;
	.param .b64 retval0;
	call.uni (retval0), 
	__internal_accurate_pow, 
	(
	param0, 
	param1
	);
	ld.param.f64 	%fd286, [retval0];
	} // callseq 16
	neg.f64 	%fd288, %fd286;
	selp.f64 	%fd289, %fd288, %fd286, %p120;
	selp.f64 	%fd290, %fd289, %fd286, %p117;
	selp.b32 	%r178, %r42, 0, %p120;
	or.b32  	%r179, %r178, 2146435072;
	selp.b32 	%r180, %r179, %r178, %p119;
	mov.b32 	%r181, 0;
	mov.b64 	%fd291, {%r181, %r180};
	selp.f64 	%fd423, %fd291, %fd290, %p116;
	add.f64 	%fd292, %fd61, 0d4018000000000000;
	{
	.reg .b32 %temp; 
	mov.b64 	{%temp, %r182}, %fd292;
	}
	and.b32  	%r183, %r182, 2146435072;
	setp.ne.s32 	%p122, %r183, 2146435072;
	@%p122 bra 	$L__BB1_57;
	setp.num.f64 	%p123, %fd61, %fd61;
	@%p123 bra 	$L__BB1_55;
	mov.f64 	%fd293, 0d4018000000000000;
	add.rn.f64 	%fd423, %fd61, %fd293;
	bra.uni 	$L__BB1_57;
$L__BB1_55:
	setp.neu.f64 	%p124, %fd78, 0d7FF0000000000000;
	@%p124 bra 	$L__BB1_57;
	and.b32  	%r185, %r12, 2147483647;
	setp.ne.s32 	%p127, %r185, 1071644672;
	selp.b32 	%r186, %r15, %r14, %p127;
	selp.b32 	%r187, %r186, %r14, %p120;
	selp.b32 	%r188, %r187, %r14, %p117;
	mov.b32 	%r189, 0;
	mov.b64 	%fd423, {%r189, %r188};
$L__BB1_57:
	{ // callseq 17, 0
	.param .b64 param0;
	st.param.f64 	[param0], 0d38E185A7009B10E3;
	.param .b64 param1;
	st.param.f64 	[param1], 0d4000000000000000;
	.param .b64 retval0;
	call.uni (retval0), 
	__internal_accurate_pow, 
	(
	param0, 
	param1
	);
	ld.param.f64 	%fd294, [retval0];
	} // callseq 17
	setp.eq.f64 	%p128, %fd61, 0d3FF0000000000000;
	setp.eq.f64 	%p129, %fd61, 0d0000000000000000;
	setp.lt.s32 	%p130, %r42, 0;
	setp.lt.s32 	%p131, %r16, 0;
	setp.eq.s32 	%p132, %r17, 1074790400;
	selp.f64 	%fd296, 0d3FF0000000000000, %fd423, %p128;
	div.rn.f64 	%fd297, %fd88, %fd296;
	div.rn.f64 	%fd298, %fd77, %fd83;
	sub.f64 	%fd93, %fd298, %fd297;
	mul.f64 	%fd299, %fd64, 0d4038000000000000;
	neg.f64 	%fd300, %fd294;
	selp.f64 	%fd301, %fd300, %fd294, %p1;
	mul.f64 	%fd302, %fd1, %fd301;
	div.rn.f64 	%fd303, %fd302, %fd299;
	mul.f64 	%fd304, %fd303, 0d4415AF1D78B58C40;
	mul.f64 	%fd305, %fd304, 0d4010000000000000;
	mul.f64 	%fd94, %fd62, %fd305;
	mul.f64 	%fd95, %fd77, 0d4060800000000000;
	{ // callseq 18, 0
	.param .b64 param0;
	st.param.f64 	[param0], %fd78;
	.param .b64 param1;
	st.param.f64 	[param1], 0d402C000000000000;
	.param .b64 retval0;
	call.uni (retval0), 
	__internal_accurate_pow, 
	(
	param0, 
	param1
	);
	ld.param.f64 	%fd306, [retval0];
	} // callseq 18
	neg.f64 	%fd308, %fd306;
	selp.f64 	%fd309, %fd308, %fd306, %p132;
	selp.f64 	%fd310, %fd309, %fd306, %p130;
	selp.b32 	%r190, %r42, 0, %p132;
	or.b32  	%r191, %r190, 2146435072;
	selp.b32 	%r192, %r191, %r190, %p131;
	mov.b32 	%r193, 0;
	mov.b64 	%fd311, {%r193, %r192};
	selp.f64 	%fd424, %fd311, %fd310, %p129;
	add.f64 	%fd312, %fd61, 0d402C000000000000;
	{
	.reg .b32 %temp; 
	mov.b64 	{%temp, %r194}, %fd312;
	}
	and.b32  	%r195, %r194, 2146435072;
	setp.ne.s32 	%p134, %r195, 2146435072;
	@%p134 bra 	$L__BB1_62;
	setp.num.f64 	%p135, %fd61, %fd61;
	@%p135 bra 	$L__BB1_60;
	mov.f64 	%fd313, 0d402C000000000000;
	add.rn.f64 	%fd424, %fd61, %fd313;
	bra.uni 	$L__BB1_62;
$L__BB1_60:
	setp.neu.f64 	%p136, %fd78, 0d7FF0000000000000;
	@%p136 bra 	$L__BB1_62;
	and.b32  	%r197, %r16, 2147483647;
	setp.ne.s32 	%p139, %r197, 1071644672;
	or.b32  	%r198, %r18, -2147483648;
	selp.b32 	%r199, %r198, %r18, %p139;
	selp.b32 	%r200, %r199, %r18, %p132;
	selp.b32 	%r201, %r200, %r18, %p130;
	mov.b32 	%r202, 0;
	mov.b64 	%fd424, {%r202, %r201};
$L__BB1_62:
	setp.eq.f64 	%p140, %fd61, 0d3FF0000000000000;
	setp.eq.f64 	%p141, %fd61, 0d0000000000000000;
	setp.lt.s32 	%p142, %r42, 0;
	setp.lt.s32 	%p143, %r19, 0;
	setp.eq.s32 	%p144, %r20, 1071644672;
	selp.f64 	%fd100, 0d3FF0000000000000, %fd424, %p140;
	mul.f64 	%fd101, %fd88, 0d403E000000000000;
	{ // callseq 19, 0
	.param .b64 param0;
	st.param.f64 	[param0], %fd78;
	.param .b64 param1;
	st.param.f64 	[param1], 0d4020000000000000;
	.param .b64 retval0;
	call.uni (retval0), 
	__internal_accurate_pow, 
	(
	param0, 
	param1
	);
	ld.param.f64 	%fd314, [retval0];
	} // callseq 19
	neg.f64 	%fd316, %fd314;
	selp.f64 	%fd317, %fd316, %fd314, %p144;
	selp.f64 	%fd318, %fd317, %fd314, %p142;
	selp.b32 	%r203, %r42, 0, %p144;
	or.b32  	%r204, %r203, 2146435072;
	selp.b32 	%r205, %r204, %r203, %p143;
	mov.b32 	%r206, 0;
	mov.b64 	%fd319, {%r206, %r205};
	selp.f64 	%fd425, %fd319, %fd318, %p141;
	add.f64 	%fd320, %fd61, 0d4020000000000000;
	{
	.reg .b32 %temp; 
	mov.b64 	{%temp, %r207}, %fd320;
	}
	and.b32  	%r208, %r207, 2146435072;
	setp.ne.s32 	%p146, %r208, 2146435072;
	@%p146 bra 	$L__BB1_67;
	setp.num.f64 	%p147, %fd61, %fd61;
	@%p147 bra 	$L__BB1_65;
	mov.f64 	%fd321, 0d4020000000000000;
	add.rn.f64 	%fd425, %fd61, %fd321;
	bra.uni 	$L__BB1_67;
$L__BB1_65:
	setp.neu.f64 	%p148, %fd78, 0d7FF0000000000000;
	@%p148 bra 	$L__BB1_67;
	and.b32  	%r210, %r19, 2147483647;
	setp.ne.s32 	%p151, %r210, 1071644672;
	or.b32  	%r211, %r21, -2147483648;
	selp.b32 	%r212, %r211, %r21, %p151;
	selp.b32 	%r213, %r212, %r21, %p144;
	selp.b32 	%r214, %r213, %r21, %p142;
	mov.b32 	%r215, 0;
	mov.b64 	%fd425, {%r215, %r214};
$L__BB1_67:
	setp.eq.f64 	%p152, %fd61, 0d3FF0000000000000;
	setp.eq.f64 	%p153, %fd61, 0d0000000000000000;
	setp.lt.s32 	%p154, %r42, 0;
	setp.lt.s32 	%p155, %r22, 0;
	setp.eq.s32 	%p156, %r23, 1072693248;
	selp.f64 	%fd322, 0d3FF0000000000000, %fd425, %p152;
	div.rn.f64 	%fd323, %fd101, %fd322;
	div.rn.f64 	%fd324, %fd95, %fd100;
	sub.f64 	%fd325, %fd324, %fd323;
	mul.f64 	%fd326, %fd94, %fd325;
	fma.rn.f64 	%fd106, %fd71, %fd93, %fd326;
	mul.f64 	%fd327, %fd70, 0d483D6329F1C35CA5;
	mul.f64 	%fd328, %fd327, 0d4010000000000000;
	mul.f64 	%fd107, %fd62, %fd328;
	mul.f64 	%fd108, %fd77, 0d40D7490000000000;
	{ // callseq 20, 0
	.param .b64 param0;
	st.param.f64 	[param0], %fd78;
	.param .b64 param1;
	st.param.f64 	[param1], 0d4030000000000000;
	.param .b64 retval0;
	call.uni (retval0), 
	__internal_accurate_pow, 
	(
	param0, 
	param1
	);
	ld.param.f64 	%fd329, [retval0];
	} // callseq 20
	neg.f64 	%fd331, %fd329;
	selp.f64 	%fd332, %fd331, %fd329, %p156;
	selp.f64 	%fd333, %fd332, %fd329, %p154;
	selp.b32 	%r216, %r42, 0, %p156;
	or.b32  	%r217, %r216, 2146435072;
	selp.b32 	%r218, %r217, %r216, %p155;
	mov.b32 	%r219, 0;
	mov.b64 	%fd334, {%r219, %r218};
	selp.f64 	%fd426, %fd334, %fd333, %p153;
	add.f64 	%fd335, %fd61, 0d4030000000000000;
	{
	.reg .b32 %temp; 
	mov.b64 	{%temp, %r220}, %fd335;
	}
	and.b32  	%r221, %r220, 2146435072;
	setp.ne.s32 	%p158, %r221, 2146435072;
	@%p158 bra 	$L__BB1_72;
	setp.num.f64 	%p159, %fd61, %fd61;
	@%p159 bra 	$L__BB1_70;
	mov.f64 	%fd336, 0d4030000000000000;
	add.rn.f64 	%fd426, %fd61, %fd336;
	bra.uni 	$L__BB1_72;
$L__BB1_70:
	setp.neu.f64 	%p160, %fd78, 0d7FF0000000000000;
	@%p160 bra 	$L__BB1_72;
	and.b32  	%r223, %r22, 2147483647;
	setp.ne.s32 	%p163, %r223, 1071644672;
	or.b32  	%r224, %r24, -2147483648;
	selp.b32 	%r225, %r224, %r24, %p163;
	selp.b32 	%r226, %r225, %r24, %p156;
	selp.b32 	%r227, %r226, %r24, %p154;
	mov.b32 	%r228, 0;
	mov.b64 	%fd426, {%r228, %r227};
$L__BB1_72:
	setp.eq.f64 	%p164, %fd61, 0d3FF0000000000000;
	setp.eq.f64 	%p165, %fd61, 0d0000000000000000;
	setp.lt.s32 	%p166, %r42, 0;
	setp.lt.s32 	%p167, %r25, 0;
	setp.eq.s32 	%p168, %r26, 1074790400;
	selp.f64 	%fd113, 0d3FF0000000000000, %fd426, %p164;
	mul.f64 	%fd114, %fd88, 0d4098D80000000000;
	{ // callseq 21, 0
	.param .b64 param0;
	st.param.f64 	[param0], %fd78;
	.param .b64 param1;
	st.param.f64 	[param1], 0d4024000000000000;
	.param .b64 retval0;
	call.uni (retval0), 
	__internal_accurate_pow, 
	(
	param0, 
	param1
	);
	ld.param.f64 	%fd337, [retval0];
	} // callseq 21
	neg.f64 	%fd339, %fd337;
	selp.f64 	%fd340, %fd339, %fd337, %p168;
	selp.f64 	%fd341, %fd340, %fd337, %p166;
	selp.b32 	%r229, %r42, 0, %p168;
	or.b32  	%r230, %r229, 2146435072;
	selp.b32 	%r231, %r230, %r229, %p167;
	mov.b32 	%r232, 0;
	mov.b64 	%fd342, {%r232, %r231};
	selp.f64 	%fd427, %fd342, %fd341, %p165;
	add.f64 	%fd343, %fd61, 0d4024000000000000;
	{
	.reg .b32 %temp; 
	mov.b64 	{%temp, %r233}, %fd343;
	}
	and.b32  	%r234, %r233, 2146435072;
	setp.ne.s32 	%p170, %r234, 2146435072;
	@%p170 bra 	$L__BB1_77;
	setp.num.f64 	%p171, %fd61, %fd61;
	@%p171 bra 	$L__BB1_75;
	mov.f64 	%fd344, 0d4024000000000000;
	add.rn.f64 	%fd427, %fd61, %fd344;
	bra.uni 	$L__BB1_77;
$L__BB1_75:
	setp.neu.f64 	%p172, %fd78, 0d7FF0000000000000;
	@%p172 bra 	$L__BB1_77;
	setp.lt.s32 	%p173, %r42, 0;
	setp.eq.s32 	%p174, %r26, 1074790400;
	and.b32  	%r236, %r25, 2147483647;
	setp.ne.s32 	%p175, %r236, 1071644672;
	or.b32  	%r237, %r27, -2147483648;
	selp.b32 	%r238, %r237, %r27, %p175;
	selp.b32 	%r239, %r238, %r27, %p174;
	selp.b32 	%r240, %r239, %r27, %p173;
	mov.b32 	%r241, 0;
	mov.b64 	%fd427, {%r241, %r240};
$L__BB1_77:
	setp.lt.s32 	%p177, %r8, 0;
	setp.eq.s32 	%p178, %r9, 1073741824;
	selp.f64 	%fd345, 0d3FF0000000000000, %fd427, %p164;
	div.rn.f64 	%fd346, %fd114, %fd345;
	div.rn.f64 	%fd347, %fd108, %fd113;
	sub.f64 	%fd348, %fd347, %fd346;
	fma.rn.f64 	%fd119, %fd107, %fd348, %fd106;
	mul.f64 	%fd349, %fd63, 0d3FB999999999999A;
	setp.lt.f64 	%p180, %fd60, %fd349;
	selp.f64 	%fd120, %fd349, %fd60, %p180;
	{
	.reg .b32 %temp; 
	mov.b64 	{%temp, %r43}, %fd120;
	}
	abs.f64 	%fd121, %fd120;
	{ // callseq 22, 0
	.param .b64 param0;
	st.param.f64 	[param0], %fd121;
	.param .b64 param1;
	st.param.f64 	[param1], 0d4028000000000000;
	.param .b64 retval0;
	call.uni (retval0), 
	__internal_accurate_pow, 
	(
	param0, 
	param1
	);
	ld.param.f64 	%fd350, [retval0];
	} // callseq 22
	setp.lt.s32 	%p181, %r43, 0;
	neg.f64 	%fd352, %fd350;
	selp.f64 	%fd353, %fd352, %fd350, %p178;
	selp.f64 	%fd354, %fd353, %fd350, %p181;
	setp.eq.f64 	%p182, %fd120, 0d0000000000000000;
	selp.b32 	%r242, %r43, 0, %p178;
	or.b32  	%r243, %r242, 2146435072;
	selp.b32 	%r244, %r243, %r242, %p177;
	mov.b32 	%r245, 0;
	mov.b64 	%fd355, {%r245, %r244};
	selp.f64 	%fd428, %fd355, %fd354, %p182;
	add.f64 	%fd356, %fd120, 0d4028000000000000;
	{
	.reg .b32 %temp; 
	mov.b64 	{%temp, %r246}, %fd356;
	}
	and.b32  	%r247, %r246, 2146435072;
	setp.ne.s32 	%p183, %r247, 2146435072;
	@%p183 bra 	$L__BB1_82;
	setp.num.f64 	%p184, %fd120, %fd120;
	@%p184 bra 	$L__BB1_80;
	mov.f64 	%fd357, 0d4028000000000000;
	add.rn.f64 	%fd428, %fd120, %fd357;
	bra.uni 	$L__BB1_82;
$L__BB1_80:
	setp.neu.f64 	%p185, %fd121, 0d7FF0000000000000;
	@%p185 bra 	$L__BB1_82;
	and.b32  	%r249, %r8, 2147483647;
	setp.ne.s32 	%p188, %r249, 1071644672;
	selp.b32 	%r250, %r11, %r10, %p188;
	selp.b32 	%r251, %r250, %r10, %p178;
	selp.b32 	%r252, %r251, %r10, %p181;
	mov.b32 	%r253, 0;
	mov.b64 	%fd428, {%r253, %r252};
$L__BB1_82:
	setp.eq.f64 	%p189, %fd120, 0d0000000000000000;
	setp.lt.s32 	%p190, %r43, 0;
	setp.lt.s32 	%p191, %r12, 0;
	setp.eq.s32 	%p192, %r13, 1073741824;
	setp.eq.f64 	%p194, %fd120, 0d3FF0000000000000;
	selp.f64 	%fd358, 0d3FF0000000000000, %fd428, %p194;
	div.rn.f64 	%fd126, %fd77, %fd358;
	{ // callseq 23, 0
	.param .b64 param0;
	st.param.f64 	[param0], %fd121;
	.param .b64 param1;
	st.param.f64 	[param1], 0d4018000000000000;
	.param .b64 retval0;
	call.uni (retval0), 
	__internal_accurate_pow, 
	(
	param0, 
	param1
	);
	ld.param.f64 	%fd359, [retval0];
	} // callseq 23
	neg.f64 	%fd361, %fd359;
	selp.f64 	%fd362, %fd361, %fd359, %p192;
	selp.f64 	%fd363, %fd362, %fd359, %p190;
	selp.b32 	%r254, %r43, 0, %p192;
	or.b32  	%r255, %r254, 2146435072;
	selp.b32 	%r256, %r255, %r254, %p191;
	mov.b32 	%r257, 0;
	mov.b64 	%fd364, {%r257, %r256};
	selp.f64 	%fd429, %fd364, %fd363, %p189;
	add.f64 	%fd365, %fd120, 0d4018000000000000;
	{
	.reg .b32 %temp; 
	mov.b64 	{%temp, %r258}, %fd365;
	}
	and.b32  	%r259, %r258, 2146435072;
	setp.ne.s32 	%p195, %r259, 2146435072;
	@%p195 bra 	$L__BB1_87;
	setp.num.f64 	%p196, %fd120, %fd120;
	@%p196 bra 	$L__BB1_85;
	mov.f64 	%fd366, 0d4018000000000000;
	add.rn.f64 	%fd429, %fd120, %fd366;
	bra.uni 	$L__BB1_87;
$L__BB1_85:
	setp.neu.f64 	%p197, %fd121, 0d7FF0000000000000;
	@%p197 bra 	$L__BB1_87;
	and.b32  	%r261, %r12, 2147483647;
	setp.ne.s32 	%p200, %r261, 1071644672;
	selp.b32 	%r262, %r15, %r14, %p200;
	selp.b32 	%r263, %r262, %r14, %p192;
	selp.b32 	%r264, %r263, %r14, %p190;
	mov.b32 	%r265, 0;
	mov.b64 	%fd429, {%r265, %r264};
$L__BB1_87:
	setp.eq.f64 	%p201, %fd120, 0d3FF0000000000000;
	setp.eq.f64 	%p202, %fd120, 0d0000000000000000;
	setp.lt.s32 	%p203, %r43, 0;
	setp.lt.s32 	%p204, %r16, 0;
	setp.eq.s32 	%p205, %r17, 1074790400;
	selp.f64 	%fd367, 0d3FF0000000000000, %fd429, %p201;
	div.rn.f64 	%fd368, %fd88, %fd367;
	sub.f64 	%fd369, %fd126, %fd368;
	mul.f64 	%fd131, %fd71, %fd369;
	{ // callseq 24, 0
	.param .b64 param0;
	st.param.f64 	[param0], %fd121;
	.param .b64 param1;
	st.param.f64 	[param1], 0d402C000000000000;
	.param .b64 retval0;
	call.uni (retval0), 
	__internal_accurate_pow, 
	(
	param0, 
	param1
	);
	ld.param.f64 	%fd370, [retval0];
	} // callseq 24
	neg.f64 	%fd372, %fd370;
	selp.f64 	%fd373, %fd372, %fd370, %p205;
	selp.f64 	%fd374, %fd373, %fd370, %p203;
	selp.b32 	%r266, %r43, 0, %p205;
	or.b32  	%r267, %r266, 2146435072;
	selp.b32 	%r268, %r267, %r266, %p204;
	mov.b32 	%r269, 0;
	mov.b64 	%fd375, {%r269, %r268};
	selp.f64 	%fd430, %fd375, %fd374, %p202;
	add.f64 	%fd376, %fd120, 0d402C000000000000;
	{
	.reg .b32 %temp; 
	mov.b64 	{%temp, %r270}, %fd376;
	}
	and.b32  	%r271, %r270, 2146435072;
	setp.ne.s32 	%p207, %r271, 2146435072;
	@%p207 bra 	$L__BB1_92;
	setp.num.f64 	%p208, %fd120, %fd120;
	@%p208 bra 	$L__BB1_90;
	mov.f64 	%fd377, 0d402C000000000000;
	add.rn.f64 	%fd430, %fd120, %fd377;
	bra.uni 	$L__BB1_92;
$L__BB1_90:
	setp.neu.f64 	%p209, %fd121, 0d7FF0000000000000;
	@%p209 bra 	$L__BB1_92;
	and.b32  	%r273, %r16, 2147483647;
	setp.ne.s32 	%p212, %r273, 1071644672;
	or.b32  	%r274, %r18, -2147483648;
	selp.b32 	%r275, %r274, %r18, %p212;
	selp.b32 	%r276, %r275, %r18, %p205;
	selp.b32 	%r277, %r276, %r18, %p203;
	mov.b32 	%r278, 0;
	mov.b64 	%fd430, {%r278, %r277};
$L__BB1_92:
	setp.eq.f64 	%p213, %fd120, 0d3FF0000000000000;
	setp.eq.f64 	%p214, %fd120, 0d0000000000000000;
	setp.lt.s32 	%p215, %r43, 0;
	setp.lt.s32 	%p216, %r19, 0;
	setp.eq.s32 	%p217, %r20, 1071644672;
	selp.f64 	%fd378, 0d3FF0000000000000, %fd430, %p213;
	div.rn.f64 	%fd136, %fd95, %fd378;
	{ // callseq 25, 0
	.param .b64 param0;
	st.param.f64 	[param0], %fd121;
	.param .b64 param1;
	st.param.f64 	[param1], 0d4020000000000000;
	.param .b64 retval0;
	call.uni (retval0), 
	__internal_accurate_pow, 
	(
	param0, 
	param1
	);
	ld.param.f64 	%fd379, [retval0];
	} // callseq 25
	neg.f64 	%fd381, %fd379;
	selp.f64 	%fd382, %fd381, %fd379, %p217;
	selp.f64 	%fd383, %fd382, %fd379, %p215;
	selp.b32 	%r279, %r43, 0, %p217;
	or.b32  	%r280, %r279, 2146435072;
	selp.b32 	%r281, %r280, %r279, %p216;
	mov.b32 	%r282, 0;
	mov.b64 	%fd384, {%r282, %r281};
	selp.f64 	%fd431, %fd384, %fd383, %p214;
	add.f64 	%fd385, %fd120, 0d4020000000000000;
	{
	.reg .b32 %temp; 
	mov.b64 	{%temp, %r283}, %fd385;
	}
	and.b32  	%r284, %r283, 2146435072;
	setp.ne.s32 	%p219, %r284, 2146435072;
	@%p219 bra 	$L__BB1_97;
	setp.num.f64 	%p220, %fd120, %fd120;
	@%p220 bra 	$L__BB1_95;
	mov.f64 	%fd386, 0d4020000000000000;
	add.rn.f64 	%fd431, %fd120, %fd386;
	bra.uni 	$L__BB1_97;
$L__BB1_95:
	setp.neu.f64 	%p221, %fd121, 0d7FF0000000000000;
	@%p221 bra 	$L__BB1_97;
	and.b32  	%r286, %r19, 2147483647;
	setp.ne.s32 	%p224, %r286, 1071644672;
	or.b32  	%r287, %r21, -2147483648;
	selp.b32 	%r288, %r287, %r21, %p224;
	selp.b32 	%r289, %r288, %r21, %p217;
	selp.b32 	%r290, %r289, %r21, %p215;
	mov.b32 	%r291, 0;
	mov.b64 	%fd431, {%r291, %r290};
$L__BB1_97:
	setp.eq.f64 	%p225, %fd120, 0d3FF0000000000000;
	setp.eq.f64 	%p226, %fd120, 0d0000000000000000;
	setp.lt.s32 	%p227, %r43, 0;
	setp.lt.s32 	%p228, %r22, 0;
	setp.eq.s32 	%p229, %r23, 1072693248;
	selp.f64 	%fd387, 0d3FF0000000000000, %fd431, %p225;
	div.rn.f64 	%fd388, %fd101, %fd387;
	sub.f64 	%fd389, %fd136, %fd388;
	fma.rn.f64 	%fd141, %fd94, %fd389, %fd131;
	{ // callseq 26, 0
	.param .b64 param0;
	st.param.f64 	[param0], %fd121;
	.param .b64 param1;
	st.param.f64 	[param1], 0d4030000000000000;
	.param .b64 retval0;
	call.uni (retval0), 
	__internal_accurate_pow, 
	(
	param0, 
	param1
	);
	ld.param.f64 	%fd390, [retval0];
	} // callseq 26
	neg.f64 	%fd392, %fd390;
	selp.f64 	%fd393, %fd392, %fd390, %p229;
	selp.f64 	%fd394, %fd393, %fd390, %p227;
	selp.b32 	%r292, %r43, 0, %p229;
	or.b32  	%r293, %r292, 2146435072;
	selp.b32 	%r294, %r293, %r292, %p228;
	mov.b32 	%r295, 0;
	mov.b64 	%fd395, {%r295, %r294};
	selp.f64 	%fd432, %fd395, %fd394, %p226;
	add.f64 	%fd396, %fd120, 0d4030000000000000;
	{
	.reg .b32 %temp; 
	mov.b64 	{%temp, %r296}, %fd396;
	}
	and.b32  	%r297, %r296, 2146435072;
	setp.ne.s32 	%p231, %r297, 2146435072;
	@%p231 bra 	$L__BB1_102;
	setp.num.f64 	%p232, %fd120, %fd120;
	@%p232 bra 	$L__BB1_100;
	mov.f64 	%fd397, 0d4030000000000000;
	add.rn.f64 	%fd432, %fd120, %fd397;
	bra.uni 	$L__BB1_102;
$L__BB1_100:
	setp.neu.f64 	%p233, %fd121, 0d7FF0000000000000;
	@%p233 bra 	$L__BB1_102;
	and.b32  	%r299, %r22, 2147483647;
	setp.ne.s32 	%p236, %r299, 1071644672;
	or.b32  	%r300, %r24, -2147483648;
	selp.b32 	%r301, %r300, %r24, %p236;
	selp.b32 	%r302, %r301, %r24, %p229;
	selp.b32 	%r303, %r302, %r24, %p227;
	mov.b32 	%r304, 0;
	mov.b64 	%fd432, {%r304, %r303};
$L__BB1_102:
	setp.eq.f64 	%p237, %fd120, 0d3FF0000000000000;
	setp.eq.f64 	%p238, %fd120, 0d0000000000000000;
	setp.lt.s32 	%p239, %r43, 0;
	setp.lt.s32 	%p240, %r25, 0;
	setp.eq.s32 	%p241, %r26, 1074790400;
	selp.f64 	%fd398, 0d3FF0000000000000, %fd432, %p237;
	div.rn.f64 	%fd146, %fd108, %fd398;
	{ // callseq 27, 0
	.param .b64 param0;
	st.param.f64 	[param0], %fd121;
	.param .b64 param1;
	st.param.f64 	[param1], 0d4024000000000000;
	.param .b64 retval0;
	call.uni (retval0), 
	__internal_accurate_pow, 
	(
	param0, 
	param1
	);
	ld.param.f64 	%fd399, [retval0];
	} // callseq 27
	neg.f64 	%fd401, %fd399;
	selp.f64 	%fd402, %fd401, %fd399, %p241;
	selp.f64 	%fd403, %fd402, %fd399, %p239;
	selp.b32 	%r305, %r43, 0, %p241;
	or.b32  	%r306, %r305, 2146435072;
	selp.b32 	%r307, %r306, %r305, %p240;
	mov.b32 	%r308, 0;
	mov.b64 	%fd404, {%r308, %r307};
	selp.f64 	%fd433, %fd404, %fd403, %p238;
	add.f64 	%fd405, %fd120, 0d4024000000000000;
	{
	.reg .b32 %temp; 
	mov.b64 	{%temp, %r309}, %fd405;
	}
	and.b32  	%r310, %r309, 2146435072;
	setp.ne.s32 	%p243, %r310, 2146435072;
	@%p243 bra 	$L__BB1_107;
	setp.num.f64 	%p244, %fd120, %fd120;
	@%p244 bra 	$L__BB1_105;
	mov.f64 	%fd406, 0d4024000000000000;
	add.rn.f64 	%fd433, %fd120, %fd406;
	bra.uni 	$L__BB1_107;
$L__BB1_105:
	setp.neu.f64 	%p245, %fd121, 0d7FF0000000000000;
	@%p245 bra 	$L__BB1_107;
	setp.lt.s32 	%p246, %r43, 0;
	setp.eq.s32 	%p247, %r26, 1074790400;
	and.b32  	%r312, %r25, 2147483647;
	setp.ne.s32 	%p248, %r312, 1071644672;
	or.b32  	%r313, %r27, -2147483648;
	selp.b32 	%r314, %r313, %r27, %p248;
	selp.b32 	%r315, %r314, %r27, %p247;
	selp.b32 	%r316, %r315, %r27, %p246;
	mov.b32 	%r317, 0;
	mov.b64 	%fd433, {%r317, %r316};
$L__BB1_107:
	selp.f64 	%fd407, 0d3FF0000000000000, %fd433, %p237;
	div.rn.f64 	%fd408, %fd114, %fd407;
	sub.f64 	%fd409, %fd146, %fd408;
	fma.rn.f64 	%fd410, %fd107, %fd409, %fd141;
	add.f64 	%fd411, %fd434, %fd410;
	sub.f64 	%fd434, %fd411, %fd119;
	st.global.f64 	[%rd22], %fd434;
	ld.global.u32 	%r329, [%rd5];
	ld.global.u32 	%r328, [%rd4];
$L__BB1_108:
	add.s32 	%r327, %r327, 1;
	mul.lo.s32 	%r318, %r328, %r329;
	setp.lt.s32 	%p250, %r327, %r318;
	@%p250 bra 	$L__BB1_4;
	ld.global.u32 	%r330, [%rd6];
$L__BB1_110:
	add.s32 	%r324, %r324, %r2;
	mad.lo.s32 	%r319, %r330, %r330, %r330;
	add.s32 	%r320, %r330, %r319;
	mad.lo.s32 	%r321, %r330, %r320, %r330;
	add.s32 	%r322, %r320, %r321;
	add.s32 	%r323, %r322, 1;
	setp.lt.s32 	%p251, %r324, %r323;
	@%p251 bra 	$L__BB1_2;
$L__BB1_111:
	ret;

}
.func  (.param .b64 func_retval0) __internal_accurate_pow(
	.param .b64 __internal_accurate_pow_param_0,
	.param .b64 __internal_accurate_pow_param_1
)
{
	.reg .pred 	%p<8>;
	.reg .b32 	%r<49>;
	.reg .b32 	%f<3>;
	.reg .b64 	%fd<109>;

	ld.param.f64 	%fd10, [__internal_accurate_pow_param_0];
	ld.param.f64 	%fd11, [__internal_accurate_pow_param_1];
	{
	.reg .b32 %temp; 
	mov.b64 	{%temp, %r46}, %fd10;
	}
	{
	.reg .b32 %temp; 
	mov.b64 	{%r45, %temp}, %fd10;
	}
	shr.u32 	%r47, %r46, 20;
	setp.gt.u32 	%p1, %r46, 1048575;
	@%p1 bra 	$L__BB2_2;
	mul.f64 	%fd12, %fd10, 0d4350000000000000;
	{
	.reg .b32 %temp; 
	mov.b64 	{%temp, %r46}, %fd12;
	}
	{
	.reg .b32 %temp; 
	mov.b64 	{%r45, %temp}, %fd12;
	}
	shr.u32 	%r16, %r46, 20;
	add.s32 	%r47, %r16, -54;
$L__BB2_2:
	add.s32 	%r48, %r47, -1023;
	and.b32  	%r17, %r46, -2146435073;
	or.b32  	%r18, %r17, 1072693248;
	mov.b64 	%fd107, {%r45, %r18};
	setp.lt.u32 	%p2, %r18, 1073127583;
	@%p2 bra 	$L__BB2_4;
	{
	.reg .b32 %temp; 
	mov.b64 	{%r19, %temp}, %fd107;
	}
	{
	.reg .b32 %temp; 
	mov.b64 	{%temp, %r20}, %fd107;
	}
	add.s32 	%r21, %r20, -1048576;
	mov.b64 	%fd107, {%r19, %r21};
	add.s32 	%r48, %r47, -1022;
$L__BB2_4:
	add.f64 	%fd13, %fd107, 0dBFF0000000000000;
	add.f64 	%fd14, %fd107, 0d3FF0000000000000;
	rcp.approx.ftz.f64 	%fd15, %fd14;
	neg.f64 	%fd16, %fd14;
	fma.rn.f64 	%fd17, %fd16, %fd15, 0d3FF0000000000000;
	fma.rn.f64 	%fd18, %fd17, %fd17, %fd17;
	fma.rn.f64 	%fd19, %fd18, %fd15, %fd15;
	mul.f64 	%fd20, %fd13, %fd19;
	fma.rn.f64 	%fd21, %fd13, %fd19, %fd20;
	mul.f64 	%fd22, %fd21, %fd21;
	fma.rn.f64 	%fd23, %fd22, 0d3EB0F5FF7D2CAFE2, 0d3ED0F5D241AD3B5A;
	fma.rn.f64 	%fd24, %fd23, %fd22, 0d3EF3B20A75488A3F;
	fma.rn.f64 	%fd25, %fd24, %fd22, 0d3F1745CDE4FAECD5;
	fma.rn.f64 	%fd26, %fd25, %fd22, 0d3F3C71C7258A578B;
	fma.rn.f64 	%fd27, %fd26, %fd22, 0d3F6249249242B910;
	fma.rn.f64 	%fd28, %fd27, %fd22, 0d3F89999999999DFB;
	sub.f64 	%fd29, %fd13, %fd21;
	add.f64 	%fd30, %fd29, %fd29;
	neg.f64 	%fd31, %fd21;
	fma.rn.f64 	%fd32, %fd31, %fd13, %fd30;
	mul.f64 	%fd33, %fd19, %fd32;
	fma.rn.f64 	%fd34, %fd22, %fd28, 0d3FB5555555555555;
	mov.f64 	%fd35, 0d3FB5555555555555;
	sub.f64 	%fd36, %fd35, %fd34;
	fma.rn.f64 	%fd37, %fd22, %fd28, %fd36;
	add.f64 	%fd38, %fd37, 0dBC46A4CB00B9E7B0;
	add.f64 	%fd39, %fd34, %fd38;
	sub.f64 	%fd40, %fd34, %fd39;
	add.f64 	%fd41, %fd38, %fd40;
	mul.rn.f64 	%fd42, %fd21, %fd21;
	neg.f64 	%fd43, %fd42;
	fma.rn.f64 	%fd44, %fd21, %fd21, %fd43;
	{
	.reg .b32 %temp; 
	mov.b64 	{%r22, %temp}, %fd33;
	}
	{
	.reg .b32 %temp; 
	mov.b64 	{%temp, %r23}, %fd33;
	}
	add.s32 	%r24, %r23, 1048576;
	mov.b64 	%fd45, {%r22, %r24};
	fma.rn.f64 	%fd46, %fd21, %fd45, %fd44;
	mul.rn.f64 	%fd47, %fd42, %fd21;
	neg.f64 	%fd48, %fd47;
	fma.rn.f64 	%fd49, %fd42, %fd21, %fd48;
	fma.rn.f64 	%fd50, %fd42, %fd33, %fd49;
	fma.rn.f64 	%fd51, %fd46, %fd21, %fd50;
	mul.rn.f64 	%fd52, %fd39, %fd47;
	neg.f64 	%fd53, %fd52;
	fma.rn.f64 	%fd54, %fd39, %fd47, %fd53;
	fma.rn.f64 	%fd55, %fd39, %fd51, %fd54;
	fma.rn.f64 	%fd56, %fd41, %fd47, %fd55;
	add.f64 	%fd57, %fd52, %fd56;
	sub.f64 	%fd58, %fd52, %fd57;
	add.f64 	%fd59, %fd56, %fd58;
	add.f64 	%fd60, %fd21, %fd57;
	sub.f64 	%fd61, %fd21, %fd60;
	add.f64 	%fd62, %fd57, %fd61;
	add.f64 	%fd63, %fd59, %fd62;
	add.f64 	%fd64, %fd33, %fd63;
	add.f64 	%fd65, %fd60, %fd64;
	sub.f64 	%fd66, %fd60, %fd65;
	add.f64 	%fd67, %fd64, %fd66;
	xor.b32  	%r25, %r48, -2147483648;
	mov.b32 	%r26, 1127219200;
	mov.b64 	%fd68, {%r25, %r26};
	mov.b32 	%r27, -2147483648;
	mov.b64 	%fd69, {%r27, %r26};
	sub.f64 	%fd70, %fd68, %fd69;
	fma.rn.f64 	%fd71, %fd70, 0d3FE62E42FEFA39EF, %fd65;
	fma.rn.f64 	%fd72, %fd70, 0dBFE62E42FEFA39EF, %fd71;
	sub.f64 	%fd73, %fd72, %fd65;
	sub.f64 	%fd74, %fd67, %fd73;
	fma.rn.f64 	%fd75, %fd70, 0d3C7ABC9E3B39803F, %fd74;
	add.f64 	%fd76, %fd71, %fd75;
	sub.f64 	%fd77, %fd71, %fd76;
	add.f64 	%fd78, %fd75, %fd77;
	{
	.reg .b32 %temp; 
	mov.b64 	{%temp, %r28}, %fd11;
	}
	{
	.reg .b32 %temp; 
	mov.b64 	{%r29, %temp}, %fd11;
	}
	shl.b32 	%r30, %r28, 1;
	setp.gt.u32 	%p3, %r30, -33554433;
	and.b32  	%r31, %r28, -15728641;
	selp.b32 	%r32, %r31, %r28, %p3;
	mov.b64 	%fd79, {%r29, %r32};
	mul.rn.f64 	%fd80, %fd76, %fd79;
	neg.f64 	%fd81, %fd80;
	fma.rn.f64 	%fd82, %fd76, %fd79, %fd81;
	fma.rn.f64 	%fd83, %fd78, %fd79, %fd82;
	add.f64 	%fd4, %fd80, %fd83;
	sub.f64 	%fd84, %fd80, %fd4;
	add.f64 	%fd5, %fd83, %fd84;
	fma.rn.f64 	%fd85, %fd4, 0d3FF71547652B82FE, 0d4338000000000000;
	{
	.reg .b32 %temp; 
	mov.b64 	{%r13, %temp}, %fd85;
	}
	mov.f64 	%fd86, 0dC338000000000000;
	add.rn.f64 	%fd87, %fd85, %fd86;
	fma.rn.f64 	%fd88, %fd87, 0dBFE62E42FEFA39EF, %fd4;
	fma.rn.f64 	%fd89, %fd87, 0dBC7ABC9E3B39803F, %fd88;
	fma.rn.f64 	%fd90, %fd89, 0d3E5ADE1569CE2BDF, 0d3E928AF3FCA213EA;
	fma.rn.f64 	%fd91, %fd90, %fd89, 0d3EC71DEE62401315;
	fma.rn.f64 	%fd92, %fd91, %fd89, 0d3EFA01997C89EB71;
	fma.rn.f64 	%fd93, %fd92, %fd89, 0d3F2A01A014761F65;
	fma.rn.f64 	%fd94, %fd93, %fd89, 0d3F56C16C1852B7AF;
	fma.rn.f64 	%fd95, %fd94, %fd89, 0d3F81111111122322;
	fma.rn.f64 	%fd96, %fd95, %fd89, 0d3FA55555555502A1;
	fma.rn.f64 	%fd97, %fd96, %fd89, 0d3FC5555555555511;
	fma.rn.f64 	%fd98, %fd97, %fd89, 0d3FE000000000000B;
	fma.rn.f64 	%fd99, %fd98, %fd89, 0d3FF0000000000000;
	fma.rn.f64 	%fd100, %fd99, %fd89, 0d3FF0000000000000;
	{
	.reg .b32 %temp; 
	mov.b64 	{%r14, %temp}, %fd100;
	}
	{
	.reg .b32 %temp; 
	mov.b64 	{%temp, %r15}, %fd100;
	}
	shl.b32 	%r33, %r13, 20;
	add.s32 	%r34, %r33, %r15;
	mov.b64 	%fd108, {%r14, %r34};
	{
	.reg .b32 %temp; 
	mov.b64 	{%temp, %r35}, %fd4;
	}
	mov.b32 	%f2, %r35;
	abs.f32 	%f1, %f2;
	setp.lt.f32 	%p4, %f1, 0f4086232B;
	@%p4 bra 	$L__BB2_7;
	setp.lt.f64 	%p5, %fd4, 0d0000000000000000;
	add.f64 	%fd101, %fd4, 0d7FF0000000000000;
	selp.f64 	%fd108, 0d0000000000000000, %fd101, %p5;
	setp.geu.f32 	%p6, %f1, 0f40874800;
	@%p6 bra 	$L__BB2_7;
	shr.u32 	%r36, %r13, 31;
	add.s32 	%r37, %r13, %r36;
	shr.s32 	%r38, %r37, 1;
	shl.b32 	%r39, %r38, 20;
	add.s32 	%r40, %r15, %r39;
	mov.b64 	%fd102, {%r14, %r40};
	sub.s32 	%r41, %r13, %r38;
	shl.b32 	%r42, %r41, 20;
	add.s32 	%r43, %r42, 1072693248;
	mov.b32 	%r44, 0;
	mov.b64 	%fd103, {%r44, %r43};
	mul.f64 	%fd108, %fd103, %fd102;
$L__BB2_7:
	abs.f64 	%fd104, %fd108;
	setp.eq.f64 	%p7, %fd104, 0d7FF0000000000000;
	fma.rn.f64 	%fd105, %fd108, %fd5, %fd108;
	selp.f64 	%fd106, %fd108, %fd105, %p7;
	st.param.f64 	[func_retval0], %fd106;
	ret;

}


// ===== COMPILED SASS (sm_100) =====

	.target	sm_100

	.elftype	@"ET_EXEC"


//--------------------- .note.nv.tkinfo           --------------------------
	.section	.note.nv.tkinfo,"",@"SHT_NOTE"
	.sectionflags	@"SHF_NOTE_NV_TKINFO"
	.tkinfo
        /*0018*/ 	.word	0x00000002
        /*0030*/ 	.string	""
        /*0030*/ 	.string	"ptxas"
        /*0030*/ 	.string	"Cuda compilation tools, release 13.0, V13.0.88"
        /*0030*/ 	.string	"Build cuda_13.0.r13.0/compiler.36424714_0"
        /*0030*/ 	.string	"-arch sm_100 -m 64 "



//--------------------- .note.nv.cuinfo           --------------------------
	.section	.note.nv.cuinfo,"",@"SHT_NOTE"
	.sectionflags	@"SHF_NOTE_NV_CUINFO"
        /*0018*/ 	.short	0x0002
        /*001a*/ 	.short	0x0064
        /*001c*/ 	.short	0x0082
	.zero		2


//--------------------- .nv.info                  --------------------------
	.section	.nv.info,"",@"SHT_CUDA_INFO"
	.align	4


	//----- nvinfo : EIATTR_REGCOUNT
	.align		4
        /*0000*/ 	.byte	0x04, 0x2f
        /*0002*/ 	.short	(.L_1 - .L_0)
	.align		4
.L_0:
        /*0004*/ 	.word	index@(_Z8cal_VextPdPiS0_S0_S_S_S_S_S_S_S0_S0_S0_S0_S0_S_S_S_S_S_S_S_S_)
        /*0008*/ 	.word	0x00000038


	//----- nvinfo : EIATTR_FRAME_SIZE
	.align		4
.L_1:
        /*000c*/ 	.byte	0x04, 0x11
        /*000e*/ 	.short	(.L_3 - .L_2)
	.align		4
.L_2:
        /*0010*/ 	.word	index@($_Z8cal_VextPdPiS0_S0_S_S_S_S_S_S_S0_S0_S0_S0_S0_S_S_S_S_S_S_S_S_$__internal_accurate_pow)
        /*0014*/ 	.word	0x00000000


	//----- nvinfo : EIATTR_FRAME_SIZE
	.align		4
.L_3:
        /*0018*/ 	.byte	0x04, 0x11
        /*001a*/ 	.short	(.L_5 - .L_4)
	.align		4
.L_4:
        /*001c*/ 	.word	index@($__internal_4_$__cuda_sm20_dsqrt_rn_f64_mediumpath_v1)
        /*0020*/ 	.word	0x00000000


	//----- nvinfo : EIATTR_FRAME_SIZE
	.align		4
.L_5:
        /*0024*/ 	.byte	0x04, 0x11
        /*0026*/ 	.short	(.L_7 - .L_6)
	.align		4
.L_6:
        /*0028*/ 	.word	index@($__internal_3_$__cuda_sm20_div_rn_f64_full)
        /*002c*/ 	.word	0x00000000


	//----- nvinfo : EIATTR_FRAME_SIZE
	.align		4
.L_7:
        /*0030*/ 	.byte	0x04, 0x11
        /*0032*/ 	.short	(.L_9 - .L_8)
	.align		4
.L_8:
        /*0034*/ 	.word	index@(_Z8cal_VextPdPiS0_S0_S_S_S_S_S_S_S0_S0_S0_S0_S0_S_S_S_S_S_S_S_S_)
        /*0038*/ 	.word	0x00000000


	//----- nvinfo : EIATTR_REGCOUNT
	.align		4
.L_9:
        /*003c*/ 	.byte	0x04, 0x2f
        /*003e*/ 	.short	(.L_11 - .L_10)
	.align		4
.L_10:
        /*0040*/ 	.word	index@(_Z11cal_Vext_FHPdPiS0_S0_S_S_S_S_S_S_S_S_S0_S0_S0_S0_S0_S_S_S_S_S_S_S_S_S_)
        /*0044*/ 	.word	0x00000048


	//----- nvinfo : EIATTR_FRAME_SIZE
	.align		4
.L_11:
        /*0048*/ 	.byte	0x04, 0x11
        /*004a*/ 	.short	(.L_13 - .L_12)
	.align		4
.L_12:
        /*004c*/ 	.word	index@($_Z11cal_Vext_FHPdPiS0_S0_S_S_S_S_S_S_S_S_S0_S0_S0_S0_S0_S_S_S_S_S_S_S_S_S_$__internal_accurate_pow)
        /*0050*/ 	.word	0x00000000


	//----- nvinfo : EIATTR_FRAME_SIZE
	.align		4
.L_13:
        /*0054*/ 	.byte	0x04, 0x11
        /*0056*/ 	.short	(.L_15 - .L_14)
	.align		4
.L_14:
        /*0058*/ 	.word	index@($__internal_2_$__cuda_sm20_dsqrt_rn_f64_mediumpath_v1)
        /*005c*/ 	.word	0x00000000


	//----- nvinfo : EIATTR_FRAME_SIZE
	.align		4
.L_15:
        /*0060*/ 	.byte	0x04, 0x11
        /*0062*/ 	.short	(.L_17 - .L_16)
	.align		4
.L_16:
        /*0064*/ 	.word	index@($__internal_1_$__cuda_sm20_div_rn_f64_full)
        /*0068*/ 	.word	0x00000000


	//----- nvinfo : EIATTR_FRAME_SIZE
	.align		4
.L_17:
        /*006c*/ 	.byte	0x04, 0x11
        /*006e*/ 	.short	(.L_19 - .L_18)
	.align		4
.L_18:
        /*0070*/ 	.word	index@($__internal_0_$__cuda_sm20_dblrcp_rn_slowpath_v3)
        /*0074*/ 	.word	0x00000000


	//----- nvinfo : EIATTR_FRAME_SIZE
	.align		4
.L_19:
        /*0078*/ 	.byte	0x04, 0x11
        /*007a*/ 	.short	(.L_21 - .L_20)
	.align		4
.L_20:
        /*007c*/ 	.word	index@(_Z11cal_Vext_FHPdPiS0_S0_S_S_S_S_S_S_S_S_S0_S0_S0_S0_S0_S_S_S_S_S_S_S_S_S_)
        /*0080*/ 	.word	0x00000000


	//----- nvinfo : EIATTR_MIN_STACK_SIZE
	.align		4
.L_21:
        /*0084*/ 	.byte	0x04, 0x12
        /*0086*/ 	.short	(.L_23 - .L_22)
	.align		4
.L_22:
        /*0088*/ 	.word	index@(_Z11cal_Vext_FHPdPiS0_S0_S_S_S_S_S_S_S_S_S0_S0_S0_S0_S0_S_S_S_S_S_S_S_S_S_)
        /*008c*/ 	.word	0x00000000


	//----- nvinfo : EIATTR_MIN_STACK_SIZE
	.align		4
.L_23:
        /*0090*/ 	.byte	0x04, 0x12
        /*0092*/ 	.short	(.L_25 - .L_24)
	.align		4
.L_24:
        /*0094*/ 	.word	index@(_Z8cal_VextPdPiS0_S0_S_S_S_S_S_S_S0_S0_S0_S0_S0_S_S_S_S_S_S_S_S_)
        /*0098*/ 	.word	0x00000000
.L_25:


//--------------------- .nv.compat                --------------------------
	.section	.nv.compat,"",@"SHT_CUDA_COMPAT_INFO"
	.align	4
        /*0000*/ 	.byte	0x02, 0x09, 0x00, 0x00, 0x02, 0x02, 0x01, 0x00, 0x02, 0x05, 0x05, 0x00, 0x03, 0x07, 0x01, 0x01
        /*0010*/ 	.byte	0x02, 0x03, 0x00, 0x00, 0x02, 0x06, 0x01, 0x00, 0x04, 0x0b, 0x08, 0x00, 0x01, 0x00, 0x00, 0x00
        /*0020*/ 	.byte	0x00, 0x00, 0x00, 0x00


//--------------------- .nv.info._Z11cal_Vext_FHPdPiS0_S0_S_S_S_S_S_S_S_S_S0_S0_S0_S0_S0_S_S_S_S_S_S_S_S_S_ --------------------------
	.section	.nv.info._Z11cal_Vext_FHPdPiS0_S0_S_S_S_S_S_S_S_S_S0_S0_S0_S0_S0_S_S_S_S_S_S_S_S_S_,"",@"SHT_CUDA_INFO"
	.sectionflags	@""
	.align	4


	//----- nvinfo : EIATTR_CUDA_API_VERSION
	.align		4
        /*0000*/ 	.byte	0x04, 0x37
        /*0002*/ 	.short	(.L_27 - .L_26)
.L_26:
        /*0004*/ 	.word	0x00000082


	//----- nvinfo : EIATTR_KPARAM_INFO
	.align		4
.L_27:
        /*0008*/ 	.byte	0x04, 0x17
        /*000a*/ 	.short	(.L_29 - .L_28)
.L_28:
        /*000c*/ 	.word	0x00000000
        /*0010*/ 	.short	0x0019
        /*0012*/ 	.short	0x00c8
        /*0014*/ 	.byte	0x00, 0xf5, 0x21, 0x00


	//----- nvinfo : EIATTR_KPARAM_INFO
	.align		4
.L_29:
        /*0018*/ 	.byte	0x04, 0x17
        /*001a*/ 	.short	(.L_31 - .L_30)
.L_30:
        /*001c*/ 	.word	0x00000000
        /*0020*/ 	.short	0x0018
        /*0022*/ 	.short	0x00c0
        /*0024*/ 	.byte	0x00, 0xf5, 0x21, 0x00


	//----- nvinfo : EIATTR_KPARAM_INFO
	.align		4
.L_31:
        /*0028*/ 	.byte	0x04, 0x17
        /*002a*/ 	.short	(.L_33 - .L_32)
.L_32:
        /*002c*/ 	.word	0x00000000
        /*0030*/ 	.short	0x0017
        /*0032*/ 	.short	0x00b8
        /*0034*/ 	.byte	0x00, 0xf5, 0x21, 0x00


	//----- nvinfo : EIATTR_KPARAM_INFO
	.align		4
.L_33:
        /*0038*/ 	.byte	0x04, 0x17
        /*003a*/ 	.short	(.L_35 - .L_34)
.L_34:
        /*003c*/ 	.word	0x00000000
        /*0040*/ 	.short	0x0016
        /*0042*/ 	.short	0x00b0
        /*0044*/ 	.byte	0x00, 0xf5, 0x21, 0x00


	//----- nvinfo : EIATTR_KPARAM_INFO
	.align		4
.L_35:
        /*0048*/ 	.byte	0x04, 0x17
        /*004a*/ 	.short	(.L_37 - .L_36)
.L_36:
        /*004c*/ 	.word	0x00000000
        /*0050*/ 	.short	0x0015
        /*0052*/ 	.short	0x00a8
        /*0054*/ 	.byte	0x00, 0xf5, 0x21, 0x00


	//----- nvinfo : EIATTR_KPARAM_INFO
	.align		4
.L_37:
        /*0058*/ 	.byte	0x04, 0x17
        /*005a*/ 	.short	(.L_39 - .L_38)
.L_38:
        /*005c*/ 	.word	0x00000000
        /*0060*/ 	.short	0x0014
        /*0062*/ 	.short	0x00a0
        /*0064*/ 	.byte	0x00, 0xf5, 0x21, 0x00


	//----- nvinfo : EIATTR_KPARAM_INFO
	.align		4
.L_39:
        /*0068*/ 	.byte	0x04, 0x17
        /*006a*/ 	.short	(.L_41 - .L_40)
.L_40:
        /*006c*/ 	.word	0x00000000
        /*0070*/ 	.short	0x0013
        /*0072*/ 	.short	0x0098
        /*0074*/ 	.byte	0x00, 0xf5, 0x21, 0x00


	//----- nvinfo : EIATTR_KPARAM_INFO
	.align		4
.L_41:
        /*0078*/ 	.byte	0x04, 0x17
        /*007a*/ 	.short	(.L_43 - .L_42)
.L_42:
        /*007c*/ 	.word	0x00000000
        /*0080*/ 	.short	0x0012
        /*0082*/ 	.short	0x0090
        /*0084*/ 	.byte	0x00, 0xf5, 0x21, 0x00


	//----- nvinfo : EIATTR_KPARAM_INFO
	.align		4
.L_43:
        /*0088*/ 	.byte	0x04, 0x17
        /*008a*/ 	.short	(.L_45 - .L_44)
.L_44:
        /*008c*/ 	.word	0x00000000
        /*0090*/ 	.short	0x0011
        /*0092*/ 	.short	0x0088
        /*0094*/ 	.byte	0x00, 0xf5, 0x21, 0x00


	//----- nvinfo : EIATTR_KPARAM_INFO
	.align		4
.L_45:
        /*0098*/ 	.byte	0x04, 0x17
        /*009a*/ 	.short	(.L_47 - .L_46)
.L_46:
        /*009c*/ 	.word	0x00000000
        /*00a0*/ 	.short	0x0010
        /*00a2*/ 	.short	0x0080
        /*00a4*/ 	.byte	0x00, 0xf5, 0x21, 0x00


	//----- nvinfo : EIATTR_KPARAM_INFO
	.align		4
.L_47:
        /*00a8*/ 	.byte	0x04, 0x17
        /*00aa*/ 	.short	(.L_49 - .L_48)
.L_48:
        /*00ac*/ 	.word	0x00000000
        /*00b0*/ 	.short	0x000f
        /*00b2*/ 	.short	0x0078
        /*00b4*/ 	.byte	0x00, 0xf5, 0x21, 0x00


	//----- nvinfo : EIATTR_KPARAM_INFO
	.align		4
.L_49:
        /*00b8*/ 	.byte	0x04, 0x17
        /*00ba*/ 	.short	(.L_51 - .L_50)
.L_50:
        /*00bc*/ 	.word	0x00000000
        /*00c0*/ 	.short	0x000e
        /*00c2*/ 	.short	0x0070
        /*00c4*/ 	.byte	0x00, 0xf5, 0x21, 0x00


	//----- nvinfo : EIATTR_KPARAM_INFO
	.align		4
.L_51:
        /*00c8*/ 	.byte	0x04, 0x17
        /*00ca*/ 	.short	(.L_53 - .L_52)
.L_52:
        /*00cc*/ 	.word	0x00000000
        /*00d0*/ 	.short	0x000d
        /*00d2*/ 	.short	0x0068
        /*00d4*/ 	.byte	0x00, 0xf5, 0x21, 0x00


	//----- nvinfo : EIATTR_KPARAM_INFO
	.align		4
.L_53:
        /*00d8*/ 	.byte	0x04, 0x17
        /*00da*/ 	.short	(.L_55 - .L_54)
.L_54:
        /*00dc*/ 	.word	0x00000000
        /*00e0*/ 	.short	0x000c
        /*00e2*/ 	.short	0x0060
        /*00e4*/ 	.byte	0x00, 0xf5, 0x21, 0x00


	//----- nvinfo : EIATTR_KPARAM_INFO
	.align		4
.L_55:
        /*00e8*/ 	.byte	0x04, 0x17
        /*00ea*/ 	.short	(.L_57 - .L_56)
.L_56:
        /*00ec*/ 	.word	0x00000000
        /*00f0*/ 	.short	0x000b
        /*00f2*/ 	.short	0x0058
        /*00f4*/ 	.byte	0x00, 0xf5, 0x21, 0x00


	//----- nvinfo : EIATTR_KPARAM_INFO
	.align		4
.L_57:
        /*00f8*/ 	.byte	0x04, 0x17
        /*00fa*/ 	.short	(.L_59 - .L_58)
.L_58:
        /*00fc*/ 	.word	0x00000000
        /*0100*/ 	.short	0x000a
        /*0102*/ 	.short	0x0050
        /*0104*/ 	.byte	0x00, 0xf5, 0x21, 0x00


	//----- nvinfo : EIATTR_KPARAM_INFO
	.align		4
.L_59:
        /*0108*/ 	.byte	0x04, 0x17
        /*010a*/ 	.short	(.L_61 - .L_60)
.L_60:
        /*010c*/ 	.word	0x00000000
        /*0110*/ 	.short	0x0009
        /*0112*/ 	.short	0x0048
        /*0114*/ 	.byte	0x00, 0xf5, 0x21, 0x00


	//----- nvinfo : EIATTR_KPARAM_INFO
	.align		4
.L_61:
        /*0118*/ 	.byte	0x04, 0x17
        /*011a*/ 	.short	(.L_63 - .L_62)
.L_62:
        /*011c*/ 	.word	0x00000000
        /*0120*/ 	.short	0x0008
        /*0122*/ 	.short	0x0040
        /*0124*/ 	.byte	0x00, 0xf5, 0x21, 0x00


	//----- nvinfo : EIATTR_KPARAM_INFO
	.align		4
.L_63:
        /*0128*/ 	.byte	0x04, 0x17
        /*012a*/ 	.short	(.L_65 - .L_64)
.L_64:
        /*012c*/ 	.word	0x00000000
        /*0130*/ 	.short	0x0007
        /*0132*/ 	.short	0x0038
        /*0134*/ 	.byte	0x00, 0xf5, 0x21, 0x00


	//----- nvinfo : EIATTR_KPARAM_INFO
	.align		4
.L_65:
        /*0138*/ 	.byte	0x04, 0x17
        /*013a*/ 	.short	(.L_67 - .L_66)
.L_66:
        /*013c*/ 	.word	0x00000000
        /*0140*/ 	.short	0x0006
        /*0142*/ 	.short	0x0030
        /*0144*/ 	.byte	0x00, 0xf5, 0x21, 0x00


	//----- nvinfo : EIATTR_KPARAM_INFO
	.align		4
.L_67:
        /*0148*/ 	.byte	0x04, 0x17
        /*014a*/ 	.short	(.L_69 - .L_68)
.L_68:
        /*014c*/ 	.word	0x00000000
        /*0150*/ 	.short	0x0005
        /*0152*/ 	.short	0x0028
        /*0154*/ 	.byte	0x00, 0xf5, 0x21, 0x00


	//----- nvinfo : EIATTR_KPARAM_INFO
	.align		4
.L_69:
        /*0158*/ 	.byte	0x04, 0x17
        /*015a*/ 	.short	(.L_71 - .L_70)
.L_70:
        /*015c*/ 	.word	0x00000000
        /*0160*/ 	.short	0x0004
        /*0162*/ 	.short	0x0020
        /*0164*/ 	.byte	0x00, 0xf5, 0x21, 0x00


	//----- nvinfo : EIATTR_KPARAM_INFO
	.align		4
.L_71:
        /*0168*/ 	.byte	0x04, 0x17
        /*016a*/ 	.short	(.L_73 - .L_72)
.L_72:
        /*016c*/ 	.word	0x00000000
        /*0170*/ 	.short	0x0003
        /*0172*/ 	.short	0x0018
        /*0174*/ 	.byte	0x00, 0xf5, 0x21, 0x00


	//----- nvinfo : EIATTR_KPARAM_INFO
	.align		4
.L_73:
        /*0178*/ 	.byte	0x04, 0x17
        /*017a*/ 	.short	(.L_75 - .L_74)
.L_74:
        /*017c*/ 	.word	0x00000000
        /*0180*/ 	.short	0x0002
        /*0182*/ 	.short	0x0010
        /*0184*/ 	.byte	0x00, 0xf5, 0x21, 0x00


	//----- nvinfo : EIATTR_KPARAM_INFO
	.align		4
.L_75:
        /*0188*/ 	.byte	0x04, 0x17
        /*018a*/ 	.short	(.L_77 - .L_76)
.L_76:
        /*018c*/ 	.word	0x00000000
        /*0190*/ 	.short	0x0001
        /*0192*/ 	.short	0x0008
        /*0194*/ 	.byte	0x00, 0xf5, 0x21, 0x00


	//----- nvinfo : EIATTR_KPARAM_INFO
	.align		4
.L_77:
        /*0198*/ 	.byte	0x04, 0x17
        /*019a*/ 	.short	(.L_79 - .L_78)
.L_78:
        /*019c*/ 	.word	0x00000000
        /*01a0*/ 	.short	0x0000
        /*01a2*/ 	.short	0x0000
        /*01a4*/ 	.byte	0x00, 0xf5, 0x21, 0x00


	//----- nvinfo : EIATTR_SPARSE_MMA_MASK
	.align		4
.L_79:
        /*01a8*/ 	.byte	0x03, 0x50
        /*01aa*/ 	.short	0x0000


	//----- nvinfo : EIATTR_MAXREG_COUNT
	.align		4
        /*01ac*/ 	.byte	0x03, 0x1b
        /*01ae*/ 	.short	0x00ff


	//----- nvinfo : EIATTR_MERCURY_ISA_VERSION
	.align		4
        /*01b0*/ 	.byte	0x03, 0x5f
        /*01b2*/ 	.short	0x0101


	//----- nvinfo : EIATTR_VRC_CTA_INIT_COUNT
	.align		4
        /*01b4*/ 	.byte	0x02, 0x4a
	.zero		1
	.zero		1


	//----- nvinfo : EIATTR_EXIT_INSTR_OFFSETS
	.align		4
        /*01b8*/ 	.byte	0x04, 0x1c
        /*01ba*/ 	.short	(.L_81 - .L_80)


	//   ....[0]....
.L_80:
        /*01bc*/ 	.word	0x00000390


	//   ....[1]....
        /*01c0*/ 	.word	0x00005450


	//----- nvinfo : EIATTR_CRS_STACK_SIZE
	.align		4
.L_81:
        /*01c4*/ 	.byte	0x04, 0x1e
        /*01c6*/ 	.short	(.L_83 - .L_82)
.L_82:
        /*01c8*/ 	.word	0x00000000


	//----- nvinfo : EIATTR_CBANK_PARAM_SIZE
	.align		4
.L_83:
        /*01cc*/ 	.byte	0x03, 0x19
        /*01ce*/ 	.short	0x00d0


	//----- nvinfo : EIATTR_PARAM_CBANK
	.align		4
        /*01d0*/ 	.byte	0x04, 0x0a
        /*01d2*/ 	.short	(.L_85 - .L_84)
	.align		4
.L_84:
        /*01d4*/ 	.word	index@(.nv.constant0._Z11cal_Vext_FHPdPiS0_S0_S_S_S_S_S_S_S_S_S0_S0_S0_S0_S0_S_S_S_S_S_S_S_S_S_)
        /*01d8*/ 	.short	0x0380
        /*01da*/ 	.short	0x00d0


	//----- nvinfo : EIATTR_SW_WAR
	.align		4
.L_85:
        /*01dc*/ 	.byte	0x04, 0x36
        /*01de*/ 	.short	(.L_87 - .L_86)
.L_86:
        /*01e0*/ 	.word	0x00000008
.L_87:


//--------------------- .nv.info._Z8cal_VextPdPiS0_S0_S_S_S_S_S_S_S0_S0_S0_S0_S0_S_S_S_S_S_S_S_S_ --------------------------
	.section	.nv.info._Z8cal_VextPdPiS0_S0_S_S_S_S_S_S_S0_S0_S0_S0_S0_S_S_S_S_S_S_S_S_,"",@"SHT_CUDA_INFO"
	.sectionflags	@""
	.align	4


	//----- nvinfo : EIATTR_CUDA_API_VERSION
	.align		4
        /*0000*/ 	.byte	0x04, 0x37
        /*0002*/ 	.short	(.L_89 - .L_88)
.L_88:
        /*0004*/ 	.word	0x00000082


	//----- nvinfo : EIATTR_KPARAM_INFO
	.align		4
.L_89:
        /*0008*/ 	.byte	0x04, 0x17
        /*000a*/ 	.short	(.L_91 - .L_90)
.L_90:
        /*000c*/ 	.word	0x00000000
        /*0010*/ 	.short	0x0016
        /*0012*/ 	.short	0x00b0
        /*0014*/ 	.byte	0x00, 0xf5, 0x21, 0x00


	//----- nvinfo : EIATTR_KPARAM_INFO
	.align		4
.L_91:
        /*0018*/ 	.byte	0x04, 0x17
        /*001a*/ 	.short	(.L_93 - .L_92)
.L_92:
        /*001c*/ 	.word	0x00000000
        /*0020*/ 	.short	0x0015
        /*0022*/ 	.short	0x00a8
        /*0024*/ 	.byte	0x00, 0xf5, 0x21, 0x00


	//----- nvinfo : EIATTR_KPARAM_INFO
	.align		4
.L_93:
        /*0028*/ 	.byte	0x04, 0x17
        /*002a*/ 	.short	(.L_95 - .L_94)
.L_94:
        /*002c*/ 	.word	0x00000000
        /*0030*/ 	.short	0x0014
        /*0032*/ 	.short	0x00a0
        /*0034*/ 	.byte	0x00, 0xf5, 0x21, 0x00


	//----- nvinfo : EIATTR_KPARAM_INFO
	.align		4
.L_95:
        /*0038*/ 	.byte	0x04, 0x17
        /*003a*/ 	.short	(.L_97 - .L_96)
.L_96:
        /*003c*/ 	.word	0x00000000
        /*0040*/ 	.short	0x0013
        /*0042*/ 	.short	0x0098
        /*0044*/ 	.byte	0x00, 0xf5, 0x21, 0x00


	//----- nvinfo : EIATTR_KPARAM_INFO
	.align		4
.L_97:
        /*0048*/ 	.byte	0x04, 0x17
        /*004a*/ 	.short	(.L_99 - .L_98)
.L_98:
        /*004c*/ 	.word	0x00000000
        /*0050*/ 	.short	0x0012
        /*0052*/ 	.short	0x0090
        /*0054*/ 	.byte	0x00, 0xf5, 0x21, 0x00


	//----- nvinfo : EIATTR_KPARAM_INFO
	.align		4
.L_99:
        /*0058*/ 	.byte	0x04, 0x17
        /*005a*/ 	.short	(.L_101 - .L_100)
.L_100:
        /*005c*/ 	.word	0x00000000
        /*0060*/ 	.short	0x0011
        /*0062*/ 	.short	0x0088
        /*0064*/ 	.byte	0x00, 0xf5, 0x21, 0x00


	//----- nvinfo : EIATTR_KPARAM_INFO
	.align		4
.L_101:
        /*0068*/ 	.byte	0x04, 0x17
        /*006a*/ 	.short	(.L_103 - .L_102)
.L_102:
        /*006c*/ 	.word	0x00000000
        /*0070*/ 	.short	0x0010
        /*0072*/ 	.short	0x0080
        /*0074*/ 	.byte	0x00, 0xf5, 0x21, 0x00


	//----- nvinfo : EIATTR_KPARAM_INFO
	.align		4
.L_103:
        /*0078*/ 	.byte	0x04, 0x17
        /*007a*/ 	.short	(.L_105 - .L_104)
.L_104:
        /*007c*/ 	.word	0x00000000
        /*0080*/ 	.short	0x000f
        /*0082*/ 	.short	0x0078
        /*0084*/ 	.byte	0x00, 0xf5, 0x21, 0x00


	//----- nvinfo : EIATTR_KPARAM_INFO
	.align		4
.L_105:
        /*0088*/ 	.byte	0x04, 0x17
        /*008a*/ 	.short	(.L_107 - .L_106)
.L_106:
        /*008c*/ 	.word	0x00000000
        /*0090*/ 	.short	0x000e
        /*0092*/ 	.short	0x0070
        /*0094*/ 	.byte	0x00, 0xf5, 0x21, 0x00


	//----- nvinfo : EIATTR_KPARAM_INFO
	.align		4
.L_107:
        /*0098*/ 	.byte	0x04, 0x17
        /*009a*/ 	.short	(.L_109 - .L_108)
.L_108:
        /*009c*/ 	.word	0x00000000
        /*00a0*/ 	.short	0x000d
        /*00a2*/ 	.short	0x0068
        /*00a4*/ 	.byte	0x00, 0xf5, 0x21, 0x00


	//----- nvinfo : EIATTR_KPARAM_INFO
	.align		4
.L_109:
        /*00a8*/ 	.byte	0x04, 0x17
        /*00aa*/ 	.short	(.L_111 - .L_110)
.L_110:
        /*00ac*/ 	.word	0x00000000
        /*00b0*/ 	.short	0x000c
        /*00b2*/ 	.short	0x0060
        /*00b4*/ 	.byte	0x00, 0xf5, 0x21, 0x00


	//----- nvinfo : EIATTR_KPARAM_INFO
	.align		4
.L_111:
        /*00b8*/ 	.byte	0x04, 0x17
        /*00ba*/ 	.short	(.L_113 - .L_112)
.L_112:
        /*00bc*/ 	.word	0x00000000
        /*00c0*/ 	.short	0x000b
        /*00c2*/ 	.short	0x0058
        /*00c4*/ 	.byte	0x00, 0xf5, 0x21, 0x00


	//----- nvinfo : EIATTR_KPARAM_INFO
	.align		4
.L_113:
        /*00c8*/ 	.byte	0x04, 0x17
        /*00ca*/ 	.short	(.L_115 - .L_114)
.L_114:
        /*00cc*/ 	.word	0x00000000
        /*00d0*/ 	.short	0x000a
        /*00d2*/ 	.short	0x0050
        /*00d4*/ 	.byte	0x00, 0xf5, 0x21, 0x00


	//----- nvinfo : EIATTR_KPARAM_INFO
	.align		4
.L_115:
        /*00d8*/ 	.byte	0x04, 0x17
        /*00da*/ 	.short	(.L_117 - .L_116)
.L_116:
        /*00dc*/ 	.word	0x00000000
        /*00e0*/ 	.short	0x0009
        /*00e2*/ 	.short	0x0048
        /*00e4*/ 	.byte	0x00, 0xf5, 0x21, 0x00


	//----- nvinfo : EIATTR_KPARAM_INFO
	.align		4
.L_117:
        /*00e8*/ 	.byte	0x04, 0x17
        /*00ea*/ 	.short	(.L_119 - .L_118)
.L_118:
        /*00ec*/ 	.word	0x00000000
        /*00f0*/ 	.short	0x0008
        /*00f2*/ 	.short	0x0040
        /*00f4*/ 	.byte	0x00, 0xf5, 0x21, 0x00


	//----- nvinfo : EIATTR_KPARAM_INFO
	.align		4
.L_119:
        /*00f8*/ 	.byte	0x04, 0x17
        /*00fa*/ 	.short	(.L_121 - .L_120)
.L_120:
        /*00fc*/ 	.word	0x00000000
        /*0100*/ 	.short	0x0007
        /*0102*/ 	.short	0x0038
        /*0104*/ 	.byte	0x00, 0xf5, 0x21, 0x00


	//----- nvinfo : EIATTR_KPARAM_INFO
	.align		4
.L_121:
        /*0108*/ 	.byte	0x04, 0x17
        /*010a*/ 	.short	(.L_123 - .L_122)
.L_122:
        /*010c*/ 	.word	0x00000000
        /*0110*/ 	.short	0x0006
        /*0112*/ 	.short	0x0030
        /*0114*/ 	.byte	0x00, 0xf5, 0x21, 0x00


	//----- nvinfo : EIATTR_KPARAM_INFO
	.align		4
.L_123:
        /*0118*/ 	.byte	0x04, 0x17
        /*011a*/ 	.short	(.L_125 - .L_124)
.L_124:
        /*011c*/ 	.word	0x00000000
        /*0120*/ 	.short	0x0005
        /*0122*/ 	.short	0x0028
        /*0124*/ 	.byte	0x00, 0xf5, 0x21, 0x00


	//----- nvinfo : EIATTR_KPARAM_INFO
	.align		4
.L_125:
        /*0128*/ 	.byte	0x04, 0x17
        /*012a*/ 	.short	(.L_127 - .L_126)
.L_126:
        /*012c*/ 	.word	0x00000000
        /*0130*/ 	.short	0x0004
        /*0132*/ 	.short	0x0020
        /*0134*/ 	.byte	0x00, 0xf5, 0x21, 0x00


	//----- nvinfo : EIATTR_KPARAM_INFO
	.align		4
.L_127:
        /*0138*/ 	.byte	0x04, 0x17
        /*013a*/ 	.short	(.L_129 - .L_128)
.L_128:
        /*013c*/ 	.word	0x00000000
        /*0140*/ 	.short	0x0003
        /*0142*/ 	.short	0x0018
        /*0144*/ 	.byte	0x00, 0xf5, 0x21, 0x00


	//----- nvinfo : EIATTR_KPARAM_INFO
	.align		4
.L_129:
        /*0148*/ 	.byte	0x04, 0x17
        /*014a*/ 	.short	(.L_131 - .L_130)
.L_130:
        /*014c*/ 	.word	0x00000000
        /*0150*/ 	.short	0x0002
        /*0152*/ 	.short	0x0010
        /*0154*/ 	.byte	0x00, 0xf5, 0x21, 0x00


	//----- nvinfo : EIATTR_KPARAM_INFO
	.align		4
.L_131:
        /*0158*/ 	.byte	0x04, 0x17
        /*015a*/ 	.short	(.L_133 - .L_132)
.L_132:
        /*015c*/ 	.word	0x00000000
        /*0160*/ 	.short	0x0001
        /*0162*/ 	.short	0x0008
        /*0164*/ 	.byte	0x00, 0xf5, 0x21, 0x00


	//----- nvinfo : EIATTR_KPARAM_INFO
	.align		4
.L_133:
        /*0168*/ 	.byte	0x04, 0x17
        /*016a*/ 	.short	(.L_135 - .L_134)
.L_134:
        /*016c*/ 	.word	0x00000000
        /*0170*/ 	.short	0x0000
        /*0172*/ 	.short	0x0000
        /*0174*/ 	.byte	0x00, 0xf5, 0x21, 0x00


	//----- nvinfo : EIATTR_SPARSE_MMA_MASK
	.align		4
.L_135:
        /*0178*/ 	.byte	0x03, 0x50
        /*017a*/ 	.short	0x0000


	//----- nvinfo : EIATTR_MAXREG_COUNT
	.align		4
        /*017c*/ 	.byte	0x03, 0x1b
        /*017e*/ 	.short	0x00ff


	//----- nvinfo : EIATTR_MERCURY_ISA_VERSION
	.align		4
        /*0180*/ 	.byte	0x03, 0x5f
        /*0182*/ 	.short	0x0101


	//----- nvinfo : EIATTR_VRC_CTA_INIT_COUNT
	.align		4
        /*0184*/ 	.byte	0x02, 0x4a
	.zero		1
	.zero		1


	//----- nvinfo : EIATTR_EXIT_INSTR_OFFSETS
	.align		4
        /*0188*/ 	.byte	0x04, 0x1c
        /*018a*/ 	.short	(.L_137 - .L_136)


	//   ....[0]....
.L_136:
        /*018c*/ 	.word	0x000000f0


	//   ....[1]....
        /*0190*/ 	.word	0x00002550


	//----- nvinfo : EIATTR_CRS_STACK_SIZE
	.align		4
.L_137:
        /*0194*/ 	.byte	0x04, 0x1e
        /*0196*/ 	.short	(.L_139 - .L_138)
.L_138:
        /*0198*/ 	.word	0x00000000


	//----- nvinfo : EIATTR_CBANK_PARAM_SIZE
	.align		4
.L_139:
        /*019c*/ 	.byte	0x03, 0x19
        /*019e*/ 	.short	0x00b8


	//----- nvinfo : EIATTR_PARAM_CBANK
	.align		4
        /*01a0*/ 	.byte	0x04, 0x0a
        /*01a2*/ 	.short	(.L_141 - .L_140)
	.align		4
.L_140:
        /*01a4*/ 	.word	index@(.nv.constant0._Z8cal_VextPdPiS0_S0_S_S_S_S_S_S_S0_S0_S0_S0_S0_S_S_S_S_S_S_S_S_)
        /*01a8*/ 	.short	0x0380
        /*01aa*/ 	.short	0x00b8


	//----- nvinfo : EIATTR_SW_WAR
	.align		4
.L_141:
        /*01ac*/ 	.byte	0x04, 0x36
        /*01ae*/ 	.short	(.L_143 - .L_142)
.L_142:
        /*01b0*/ 	.word	0x00000008
.L_143:


//--------------------- .nv.callgraph             --------------------------
	.section	.nv.callgraph,"",@"SHT_CUDA_CALLGRAPH"
	.align	4
	.sectionentsize	8
	.align		4
        /*0000*/ 	.word	0x00000000
	.align		4
        /*0004*/ 	.word	0xffffffff
	.align		4
        /*0008*/ 	.word	0x00000000
	.align		4
        /*000c*/ 	.word	0xfffffffe
	.align		4
        /*0010*/ 	.word	0x00000000
	.align		4
        /*0014*/ 	.word	0xfffffffd
	.align		4
        /*0018*/ 	.word	0x00000000
	.align		4
        /*001c*/ 	.word	0xfffffffc


//--------------------- .text._Z11cal_Vext_FHPdPiS0_S0_S_S_S_S_S_S_S_S_S0_S0_S0_S0_S0_S_S_S_S_S_S_S_S_S_ --------------------------
	.section	.text._Z11cal_Vext_FHPdPiS0_S0_S_S_S_S_S_S_S_S_S0_S0_S0_S0_S0_S_S_S_S_S_S_S_S_S_,"ax",@progbits
	.align	128
        .global         _Z11cal_Vext_FHPdPiS0_S0_S_S_S_S_S_S_S_S_S0_S0_S0_S0_S0_S_S_S_S_S_S_S_S_S_
        .type           _Z11cal_Vext_FHPdPiS0_S0_S_S_S_S_S_S_S_S_S0_S0_S0_S0_S0_S_S_S_S_S_S_S_S_S_,@function
        .size           _Z11cal_Vext_FHPdPiS0_S0_S_S_S_S_S_S_S_S_S0_S0_S0_S0_S0_S_S_S_S_S_S_S_S_S_,(.L_x_190 - _Z11cal_Vext_FHPdPiS0_S0_S_S_S_S_S_S_S_S_S0_S0_S0_S0_S0_S_S_S_S_S_S_S_S_S_)
        .other          _Z11cal_Vext_FHPdPiS0_S0_S_S_S_S_S_S_S_S_S0_S0_S0_S0_S0_S_S_S_S_S_S_S_S_S_,@"STO_CUDA_ENTRY STV_DEFAULT"
_Z11cal_Vext_FHPdPiS0_S0_S_S_S_S_S_S_S_S_S0_S0_S0_S0_S0_S_S_S_S_S_S_S_S_S_:
.text._Z11cal_Vext_FHPdPiS0_S0_S_S_S_S_S_S_S_S_S0_S0_S0_S0_S0_S_S_S_S_S_S_S_S_S_:
[----:B------:R-:W-:Y:S08]  /*0000*/  LDC R1, c[0x0][0x37c] ;  /* 0x0000df00ff017b82 */ /* 0x000ff00000000800 */
[----:B------:R-:W0:Y:S01]  /*0010*/  LDC.64 R2, c[0x0][0x3b0] ;  /* 0x0000ec00ff027b82 */ /* 0x000e220000000a00 */
[----:B------:R-:W0:Y:S02]  /*0020*/  LDCU.64 UR4, c[0x0][0x358] ;  /* 0x00006b00ff0477ac */ /* 0x000e240008000a00 */
[----:B0-----:R-:W2:Y:S01]  /*0030*/  LDG.E.64 R2, desc[UR4][R2.64] ;  /* 0x0000000402027981 */ /* 0x001ea2000c1e1b00 */
[----:B------:R-:W-:Y:S01]  /*0040*/  UMOV UR6, 0x74035e1a ;  /* 0x74035e1a00067882 */ /* 0x000fe20000000000 */
[----:B------:R-:W-:-:S03]  /*0050*/  UMOV UR7, 0x3b30b0e6 ;  /* 0x3b30b0e600077882 */ /* 0x000fc60000000000 */
[----:B------:R-:W0:Y:S01]  /*0060*/  LDC R14, c[0x0][0x360] ;  /* 0x0000d800ff0e7b82 */ /* 0x000e220000000800 */
[----:B------:R-:W0:Y:S01]  /*0070*/  S2R R15, SR_TID.X ;  /* 0x00000000000f7919 */ /* 0x000e220000002100 */
[----:B--2---:R-:W-:-:S06]  /*0080*/  DMUL R4, R2, UR6 ;  /* 0x0000000602047c28 */ /* 0x004fcc0008000000 */
[----:B------:R-:W0:Y:S01]  /*0090*/  S2UR UR6, SR_CTAID.X ;  /* 0x00000000000679c3 */ /* 0x000e220000002500 */
[----:B------:R-:W1:Y:S01]  /*00a0*/  LDCU UR7, c[0x0][0x370] ;  /* 0x00006e00ff0777ac */ /* 0x000e620008000800 */
[----:B------:R-:W2:Y:S02]  /*00b0*/  MUFU.RCP64H R7, R5 ;  /* 0x0000000500077308 */ /* 0x000ea40000001800 */
[----:B------:R-:W-:-:S05]  /*00c0*/  VIADD R6, R5, 0x300402 ;  /* 0x0030040205067836 */ /* 0x000fca0000000000 */
[----:B------:R-:W-:Y:S01]  /*00d0*/  FSETP.GEU.AND P0, PT, |R6|, 5.8789094863358348022e-39, PT ;  /* 0x004004020600780b */ /* 0x000fe20003f0e200 */
[----:B--2---:R-:W-:Y:S01]  /*00e0*/  DFMA R8, -R4, R6, 1 ;  /* 0x3ff000000408742b */ /* 0x004fe20000000106 */
[C---:B0-----:R-:W-:Y:S02]  /*00f0*/  IMAD R15, R14.reuse, UR6, R15 ;  /* 0x000000060e0f7c24 */ /* 0x041fe4000f8e020f */
[----:B-1----:R-:W-:-:S05]  /*0100*/  IMAD R14, R14, UR7, RZ ;  /* 0x000000070e0e7c24 */ /* 0x002fca000f8e02ff */
[----:B------:R-:W-:-:S08]  /*0110*/  DFMA R8, R8, R8, R8 ;  /* 0x000000080808722b */ /* 0x000fd00000000008 */
[----:B------:R-:W-:-:S08]  /*0120*/  DFMA R8, R6, R8, R6 ;  /* 0x000000080608722b */ /* 0x000fd00000000006 */
[----:B------:R-:W-:-:S08]  /*0130*/  DFMA R38, -R4, R8, 1 ;  /* 0x3ff000000426742b */ /* 0x000fd00000000108 */
[----:B------:R-:W-:Y:S01]  /*0140*/  DFMA R38, R8, R38, R8 ;  /* 0x000000260826722b */ /* 0x000fe20000000008 */
[----:B------:R-:W-:Y:S10]  /*0150*/  @P0 BRA `(.L_x_0) ;  /* 0x0000000000100947 */ /* 0x000ff40003800000 */
[----:B------:R-:W-:Y:S02]  /*0160*/  LOP3.LUT R0, R5, 0x7fffffff, RZ, 0xc0, !PT ;  /* 0x7fffffff05007812 */ /* 0x000fe400078ec0ff */
[----:B------:R-:W-:-:S03]  /*0170*/  MOV R10, 0x1a0 ;  /* 0x000001a0000a7802 */ /* 0x000fc60000000f00 */
[----:B------:R-:W-:-:S07]  /*0180*/  VIADD R6, R0, 0xfff00000 ;  /* 0xfff0000000067836 */ /* 0x000fce0000000000 */
[----:B------:R-:W-:Y:S05]  /*0190*/  CALL.REL.NOINC `($__internal_0_$__cuda_sm20_dblrcp_rn_slowpath_v3) ;  /* 0x0000005000b07944 */ /* 0x000fea0003c00000 */
.L_x_0:
[----:B------:R-:W0:Y:S02]  /*01a0*/  LDC.64 R2, c[0x0][0x3d8] ;  /* 0x0000f600ff027b82 */ /* 0x000e240000000a00 */
[----:B0-----:R-:W2:Y:S01]  /*01b0*/  LDG.E.64 R20, desc[UR4][R2.64] ;  /* 0x0000000402147981 */ /* 0x001ea2000c1e1b00 */
[----:B------:R-:W0:Y:S01]  /*01c0*/  MUFU.RCP64H R5, 1000 ;  /* 0x408f400000057908 */ /* 0x000e220000001800 */
[----:B------:R-:W-:Y:S02]  /*01d0*/  IMAD.MOV.U32 R8, RZ, RZ, 0x0 ;  /* 0x00000000ff087424 */ /* 0x000fe400078e00ff */
[----:B------:R-:W-:Y:S02]  /*01e0*/  IMAD.MOV.U32 R9, RZ, RZ, 0x408f4000 ;  /* 0x408f4000ff097424 */ /* 0x000fe400078e00ff */
[----:B------:R-:W-:-:S06]  /*01f0*/  IMAD.MOV.U32 R4, RZ, RZ, 0x1 ;  /* 0x00000001ff047424 */ /* 0x000fcc00078e00ff */
[----:B0-----:R-:W-:-:S08]  /*0200*/  DFMA R6, R4, -R8, 1 ;  /* 0x3ff000000406742b */ /* 0x001fd00000000808 */
[----:B------:R-:W-:-:S08]  /*0210*/  DFMA R6, R6, R6, R6 ;  /* 0x000000060606722b */ /* 0x000fd00000000006 */
[----:B------:R-:W-:-:S08]  /*0220*/  DFMA R6, R4, R6, R4 ;  /* 0x000000060406722b */ /* 0x000fd00000000004 */
[----:B------:R-:W-:-:S08]  /*0230*/  DFMA R4, R6, -R8, 1 ;  /* 0x3ff000000604742b */ /* 0x000fd00000000808 */
[----:B------:R-:W-:-:S08]  /*0240*/  DFMA R4, R6, R4, R6 ;  /* 0x000000040604722b */ /* 0x000fd00000000006 */
[----:B--2---:R-:W-:Y:S01]  /*0250*/  DMUL R18, R20, R4 ;  /* 0x0000000414127228 */ /* 0x004fe20000000000 */
[----:B------:R-:W-:-:S07]  /*0260*/  FSETP.GEU.AND P1, PT, |R21|, 6.5827683646048100446e-37, PT ;  /* 0x036000001500780b */ /* 0x000fce0003f2e200 */
[----:B------:R-:W-:-:S08]  /*0270*/  DFMA R6, R18, -1000, R20 ;  /* 0xc08f40001206782b */ /* 0x000fd00000000014 */
[----:B------:R-:W-:-:S10]  /*0280*/  DFMA R18, R4, R6, R18 ;  /* 0x000000060412722b */ /* 0x000fd40000000012 */
[----:B------:R-:W-:-:S05]  /*0290*/  FFMA R0, RZ, 4.4765625, R19 ;  /* 0x408f4000ff007823 */ /* 0x000fca0000000013 */
[----:B------:R-:W-:-:S13]  /*02a0*/  FSETP.GT.AND P0, PT, |R0|, 1.469367938527859385e-39, PT ;  /* 0x001000000000780b */ /* 0x000fda0003f04200 */
[----:B------:R-:W-:Y:S05]  /*02b0*/  @P0 BRA P1, `(.L_x_1) ;  /* 0x0000000000180947 */ /* 0x000fea0000800000 */
[----:B------:R-:W-:Y:S01]  /*02c0*/  IMAD.MOV.U32 R19, RZ, RZ, R21 ;  /* 0x000000ffff137224 */ /* 0x000fe200078e0015 */
[----:B------:R-:W-:Y:S01]  /*02d0*/  MOV R18, RZ ;  /* 0x000000ff00127202 */ /* 0x000fe20000000f00 */
[----:B------:R-:W-:Y:S01]  /*02e0*/  IMAD.MOV.U32 R17, RZ, RZ, 0x408f4000 ;  /* 0x408f4000ff117424 */ /* 0x000fe200078e00ff */
[----:B------:R-:W-:-:S07]  /*02f0*/  MOV R16, 0x310 ;  /* 0x0000031000107802 */ /* 0x000fce0000000f00 */
[----:B------:R-:W-:Y:S05]  /*0300*/  CALL.REL.NOINC `($__internal_1_$__cuda_sm20_div_rn_f64_full) ;  /* 0x0000005000fc7944 */ /* 0x000fea0003c00000 */
[----:B------:R-:W-:-:S07]  /*0310*/  IMAD.MOV.U32 R19, RZ, RZ, R17 ;  /* 0x000000ffff137224 */ /* 0x000fce00078e0011 */
.L_x_1:
[----:B------:R-:W0:Y:S02]  /*0320*/  LDC.64 R2, c[0x0][0x388] ;  /* 0x0000e200ff027b82 */ /* 0x000e240000000a00 */
[----:B0-----:R-:W2:Y:S02]  /*0330*/  LDG.E R2, desc[UR4][R2.64] ;  /* 0x0000000402027981 */ /* 0x001ea4000c1e1900 */
[----:B--2---:R-:W-:-:S04]  /*0340*/  IMAD R5, R2, R2, R2 ;  /* 0x0000000202057224 */ /* 0x004fc800078e0202 */
[----:B------:R-:W-:-:S04]  /*0350*/  IMAD.IADD R5, R2, 0x1, R5 ;  /* 0x0000000102057824 */ /* 0x000fc800078e0205 */
[----:B------:R-:W-:-:S05]  /*0360*/  IMAD R0, R2, R5, R2 ;  /* 0x0000000502007224 */ /* 0x000fca00078e0202 */
[----:B------:R-:W-:-:S04]  /*0370*/  IADD3 R0, PT, PT, R5, 0x1, R0 ;  /* 0x0000000105007810 */ /* 0x000fc80007ffe000 */
[----:B------:R-:W-:-:S13]  /*0380*/  ISETP.GE.AND P0, PT, R15, R0, PT ;  /* 0x000000000f00720c */ /* 0x000fda0003f06270 */
[----:B------:R-:W-:Y:S05]  /*0390*/  @P0 EXIT ;  /* 0x000000000000094d */ /* 0x000fea0003800000 */
[----:B------:R-:W0:Y:S01]  /*03a0*/  MUFU.RCP64H R3, 6.02299740834295990714e+23 ;  /* 0x44dfe2af00037908 */ /* 0x000e220000001800 */
[----:B------:R-:W-:Y:S01]  /*03b0*/  IMAD.MOV.U32 R6, RZ, RZ, -0x19d08a95 ;  /* 0xe62f756bff067424 */ /* 0x000fe200078e00ff */
[----:B------:R-:W-:Y:S01]  /*03c0*/  FSETP.GEU.AND P1, PT, |R19|, 6.5827683646048100446e-37, PT ;  /* 0x036000001300780b */ /* 0x000fe20003f2e200 */
[----:B------:R-:W-:Y:S01]  /*03d0*/  IMAD.MOV.U32 R7, RZ, RZ, 0x44dfe2af ;  /* 0x44dfe2afff077424 */ /* 0x000fe200078e00ff */
[----:B------:R-:W-:Y:S01]  /*03e0*/  BSSY.RECONVERGENT B0, `(.L_x_2) ;  /* 0x0000014000007945 */ /* 0x000fe20003800200 */
[----:B------:R-:W-:-:S06]  /*03f0*/  IMAD.MOV.U32 R2, RZ, RZ, 0x1 ;  /* 0x00000001ff027424 */ /* 0x000fcc00078e00ff */
[----:B0-----:R-:W-:-:S08]  /*0400*/  DFMA R4, R2, -R6, 1 ;  /* 0x3ff000000204742b */ /* 0x001fd00000000806 */
[----:B------:R-:W-:-:S08]  /*0410*/  DFMA R4, R4, R4, R4 ;  /* 0x000000040404722b */ /* 0x000fd00000000004 */
[----:B------:R-:W-:-:S08]  /*0420*/  DFMA R4, R2, R4, R2 ;  /* 0x000000040204722b */ /* 0x000fd00000000002 */
[----:B------:R-:W-:-:S08]  /*0430*/  DFMA R2, R4, -R6, 1 ;  /* 0x3ff000000402742b */ /* 0x000fd00000000806 */
[----:B------:R-:W-:-:S08]  /*0440*/  DFMA R2, R4, R2, R4 ;  /* 0x000000020402722b */ /* 0x000fd00000000004 */
[----:B------:R-:W-:-:S08]  /*0450*/  DMUL R8, R2, R18 ;  /* 0x0000001202087228 */ /* 0x000fd00000000000 */
[----:B------:R-:W-:-:S08]  /*0460*/  DFMA R4, R8, -R6, R18 ;  /* 0x800000060804722b */ /* 0x000fd00000000012 */
[----:B------:R-:W-:-:S10]  /*0470*/  DFMA R8, R2, R4, R8 ;  /* 0x000000040208722b */ /* 0x000fd40000000008 */
[----:B------:R-:W-:-:S05]  /*0480*/  FFMA R0, RZ, 1791.0838623046875, R9 ;  /* 0x44dfe2afff007823 */ /* 0x000fca0000000009 */
[----:B------:R-:W-:-:S13]  /*0490*/  FSETP.GT.AND P0, PT, |R0|, 1.469367938527859385e-39, PT ;  /* 0x001000000000780b */ /* 0x000fda0003f04200 */
[----:B------:R-:W-:Y:S05]  /*04a0*/  @P0 BRA P1, `(.L_x_3) ;  /* 0x00000000001c0947 */ /* 0x000fea0000800000 */
[----:B------:R-:W-:Y:S01]  /*04b0*/  MOV R20, R18 ;  /* 0x0000001200147202 */ /* 0x000fe20000000f00 */
[----:B------:R-:W-:Y:S01]  /*04c0*/  IMAD.MOV.U32 R18, RZ, RZ, -0x19d08a95 ;  /* 0xe62f756bff127424 */ /* 0x000fe200078e00ff */
[----:B------:R-:W-:Y:S01]  /*04d0*/  MOV R16, 0x500 ;  /* 0x0000050000107802 */ /* 0x000fe20000000f00 */
[----:B------:R-:W-:-:S07]  /*04e0*/  IMAD.MOV.U32 R17, RZ, RZ, 0x44dfe2af ;  /* 0x44dfe2afff117424 */ /* 0x000fce00078e00ff */
[----:B------:R-:W-:Y:S05]  /*04f0*/  CALL.REL.NOINC `($__internal_1_$__cuda_sm20_div_rn_f64_full) ;  /* 0x0000005000807944 */ /* 0x000fea0003c00000 */
[----:B------:R-:W-:Y:S02]  /*0500*/  IMAD.MOV.U32 R8, RZ, RZ, R18 ;  /* 0x000000ffff087224 */ /* 0x000fe400078e0012 */
[----:B------:R-:W-:-:S07]  /*0510*/  IMAD.MOV.U32 R9, RZ, RZ, R17 ;  /* 0x000000ffff097224 */ /* 0x000fce00078e0011 */
.L_x_3:
[----:B------:R-:W-:Y:S05]  /*0520*/  BSYNC.RECONVERGENT B0 ;  /* 0x0000000000007941 */ /* 0x000fea0003800200 */
.L_x_2:
[----:B------:R-:W-:-:S10]  /*0530*/  DADD R2, R38, 2 ;  /* 0x4000000026027429 */ /* 0x000fd40000000000 */
[----:B------:R-:W-:-:S07]  /*0540*/  LOP3.LUT R13, R3, 0x7ff00000, RZ, 0xc0, !PT ;  /* 0x7ff00000030d7812 */ /* 0x000fce00078ec0ff */
.L_x_112:
[----:B------:R-:W0:Y:S08]  /*0550*/  LDC.64 R4, c[0x0][0x390] ;  /* 0x0000e400ff047b82 */ /* 0x000e300000000a00 */
[----:B------:R-:W1:Y:S08]  /*0560*/  LDC.64 R6, c[0x0][0x398] ;  /* 0x0000e600ff067b82 */ /* 0x000e700000000a00 */
[----:B------:R-:W2:Y:S01]  /*0570*/  LDC.64 R36, c[0x0][0x380] ;  /* 0x0000e000ff247b82 */ /* 0x000ea20000000a00 */
[----:B0-----:R-:W3:Y:S04]  /*0580*/  LDG.E R12, desc[UR4][R4.64] ;  /* 0x00000004040c7981 */ /* 0x001ee8000c1e1900 */
[----:B-1----:R-:W3:Y:S03]  /*0590*/  LDG.E R21, desc[UR4][R6.64] ;  /* 0x0000000406157981 */ /* 0x002ee6000c1e1900 */
[----:B------:R-:W0:Y:S01]  /*05a0*/  LDC.64 R2, c[0x0][0x3e0] ;  /* 0x0000f800ff027b82 */ /* 0x000e220000000a00 */
[----:B--2---:R-:W-:-:S07]  /*05b0*/  IMAD.WIDE R36, R15, 0x8, R36 ;  /* 0x000000080f247825 */ /* 0x004fce00078e0224 */
[----:B------:R-:W1:Y:S01]  /*05c0*/  LDC.64 R16, c[0x0][0x3e8] ;  /* 0x0000fa00ff107b82 */ /* 0x000e620000000a00 */
[----:B------:R2:W-:Y:S07]  /*05d0*/  STG.E.64 desc[UR4][R36.64], RZ ;  /* 0x000000ff24007986 */ /* 0x0005ee000c101b04 */
[----:B------:R-:W4:Y:S01]  /*05e0*/  LDC.64 R18, c[0x0][0x388] ;  /* 0x0000e200ff127b82 */ /* 0x000f220000000a00 */
[----:B0-----:R0:W2:Y:S04]  /*05f0*/  LDG.E R10, desc[UR4][R2.64] ;  /* 0x00000004020a7981 */ /* 0x0010a8000c1e1900 */
[----:B-1----:R1:W2:Y:S01]  /*0600*/  LDG.E R11, desc[UR4][R16.64] ;  /* 0x00000004100b7981 */ /* 0x0022a2000c1e1900 */
[----:B0-----:R-:W-:-:S03]  /*0610*/  IMAD.MOV.U32 R2, RZ, RZ, RZ ;  /* 0x000000ffff027224 */ /* 0x001fc600078e00ff */
[----:B----4-:R0:W5:Y:S01]  /*0620*/  LDG.E R0, desc[UR4][R18.64] ;  /* 0x0000000412007981 */ /* 0x010162000c1e1900 */
[----:B-1----:R-:W-:Y:S01]  /*0630*/  IABS R16, R15 ;  /* 0x0000000f00107213 */ /* 0x002fe20000000000 */
[-C--:B---3--:R-:W-:Y:S02]  /*0640*/  IMAD R23, R12, R21.reuse, R12 ;  /* 0x000000150c177224 */ /* 0x088fe400078e020c */
[----:B------:R-:W-:Y:S01]  /*0650*/  VIADD R20, R21, 0x1 ;  /* 0x0000000115147836 */ /* 0x000fe20000000000 */
[----:B------:R-:W-:-:S03]  /*0660*/  LOP3.LUT R21, RZ, R21, RZ, 0x33, !PT ;  /* 0x00000015ff157212 */ /* 0x000fc600078e33ff */
[----:B------:R-:W-:Y:S01]  /*0670*/  IMAD.IADD R22, R20, 0x1, R23 ;  /* 0x0000000114167824 */ /* 0x000fe200078e0217 */
[----:B0-----:R-:W-:Y:S01]  /*0680*/  IABS R18, R20 ;  /* 0x0000001400127213 */ /* 0x001fe20000000000 */
[----:B------:R-:W-:-:S03]  /*0690*/  IMAD R12, R12, R21, R21 ;  /* 0x000000150c0c7224 */ /* 0x000fc600078e0215 */
[-C--:B------:R-:W-:Y:S02]  /*06a0*/  IABS R26, R22.reuse ;  /* 0x00000016001a7213 */ /* 0x080fe40000000000 */
[----:B------:R-:W-:Y:S02]  /*06b0*/  IABS R19, R22 ;  /* 0x0000001600137213 */ /* 0x000fe40000000000 */
[----:B------:R-:W0:Y:S08]  /*06c0*/  I2F.RP R23, R26 ;  /* 0x0000001a00177306 */ /* 0x000e300000209400 */
[----:B0-----:R-:W0:Y:S02]  /*06d0*/  MUFU.RCP R23, R23 ;  /* 0x0000001700177308 */ /* 0x001e240000001000 */
[----:B0-----:R-:W-:-:S06]  /*06e0*/  IADD3 R24, PT, PT, R23, 0xffffffe, RZ ;  /* 0x0ffffffe17187810 */ /* 0x001fcc0007ffe0ff */
[----:B------:R-:W0:Y:S02]  /*06f0*/  F2I.FTZ.U32.TRUNC.NTZ R3, R24 ;  /* 0x0000001800037305 */ /* 0x000e24000021f000 */
[----:B0-----:R-:W-:-:S04]  /*0700*/  IMAD.MOV R17, RZ, RZ, -R3 ;  /* 0x000000ffff117224 */ /* 0x001fc800078e0a03 */
[----:B------:R-:W-:-:S04]  /*0710*/  IMAD R17, R17, R26, RZ ;  /* 0x0000001a11117224 */ /* 0x000fc800078e02ff */
[----:B------:R-:W-:-:S04]  /*0720*/  IMAD.HI.U32 R2, R3, R17, R2 ;  /* 0x0000001103027227 */ /* 0x000fc800078e0002 */
[----:B------:R-:W-:Y:S02]  /*0730*/  IMAD.MOV.U32 R3, RZ, RZ, R16 ;  /* 0x000000ffff037224 */ /* 0x000fe400078e0010 */
[----:B------:R-:W-:Y:S01]  /*0740*/  IMAD.MOV R17, RZ, RZ, -R19 ;  /* 0x000000ffff117224 */ /* 0x000fe200078e0a13 */
[----:B------:R-:W0:Y:S01]  /*0750*/  I2F.RP R16, R18 ;  /* 0x0000001200107306 */ /* 0x000e220000209400 */
[----:B------:R-:W-:-:S04]  /*0760*/  IMAD.HI.U32 R2, R2, R3, RZ ;  /* 0x0000000302027227 */ /* 0x000fc800078e00ff */
[----:B------:R-:W-:-:S05]  /*0770*/  IMAD R3, R2, R17, R3 ;  /* 0x0000001102037224 */ /* 0x000fca00078e0203 */
[----:B------:R-:W-:Y:S01]  /*0780*/  ISETP.GT.U32.AND P1, PT, R26, R3, PT ;  /* 0x000000031a00720c */ /* 0x000fe20003f24070 */
[----:B0-----:R-:W0:-:S12]  /*0790*/  MUFU.RCP R16, R16 ;  /* 0x0000001000107308 */ /* 0x001e180000001000 */
[----:B------:R-:W-:Y:S01]  /*07a0*/  @!P1 IMAD.IADD R3, R3, 0x1, -R26 ;  /* 0x0000000103039824 */ /* 0x000fe200078e0a1a */
[----:B------:R-:W-:Y:S02]  /*07b0*/  @!P1 IADD3 R2, PT, PT, R2, 0x1, RZ ;  /* 0x0000000102029810 */ /* 0x000fe40007ffe0ff */
[----:B------:R-:W-:Y:S02]  /*07c0*/  ISETP.NE.AND P1, PT, R22, RZ, PT ;  /* 0x000000ff1600720c */ /* 0x000fe40003f25270 */
[----:B------:R-:W-:Y:S02]  /*07d0*/  ISETP.GE.U32.AND P0, PT, R3, R26, PT ;  /* 0x0000001a0300720c */ /* 0x000fe40003f06070 */
[----:B------:R-:W-:Y:S01]  /*07e0*/  LOP3.LUT R3, R15, R22, RZ, 0x3c, !PT ;  /* 0x000000160f037212 */ /* 0x000fe200078e3cff */
[----:B0-----:R-:W-:Y:S01]  /*07f0*/  VIADD R17, R16, 0xffffffe ;  /* 0x0ffffffe10117836 */ /* 0x001fe20000000000 */
[----:B------:R-:W-:Y:S02]  /*0800*/  IABS R16, R20 ;  /* 0x0000001400107213 */ /* 0x000fe40000000000 */
[----:B------:R-:W-:-:S02]  /*0810*/  ISETP.GE.AND P2, PT, R3, RZ, PT ;  /* 0x000000ff0300720c */ /* 0x000fc40003f46270 */
[----:B------:R-:W0:Y:S01]  /*0820*/  F2I.FTZ.U32.TRUNC.NTZ R3, R17 ;  /* 0x0000001100037305 */ /* 0x000e22000021f000 */
[----:B------:R-:W-:-:S04]  /*0830*/  IMAD.MOV R16, RZ, RZ, -R16 ;  /* 0x000000ffff107224 */ /* 0x000fc800078e0a10 */
[----:B------:R-:W-:-:S04]  /*0840*/  @P0 VIADD R2, R2, 0x1 ;  /* 0x0000000102020836 */ /* 0x000fc80000000000 */
[----:B------:R-:W-:Y:S02]  /*0850*/  IMAD.MOV.U32 R23, RZ, RZ, R2 ;  /* 0x000000ffff177224 */ /* 0x000fe400078e0002 */
[----:B------:R-:W-:Y:S02]  /*0860*/  IMAD.MOV.U32 R2, RZ, RZ, RZ ;  /* 0x000000ffff027224 */ /* 0x000fe400078e00ff */
[----:B------:R-:W-:Y:S01]  /*0870*/  @!P2 IMAD.MOV R23, RZ, RZ, -R23 ;  /* 0x000000ffff17a224 */ /* 0x000fe200078e0a17 */
[----:B------:R-:W-:Y:S01]  /*0880*/  @!P1 LOP3.LUT R23, RZ, R22, RZ, 0x33, !PT ;  /* 0x00000016ff179212 */ /* 0x000fe200078e33ff */
[----:B0-----:R-:W-:-:S04]  /*0890*/  IMAD.MOV R25, RZ, RZ, -R3 ;  /* 0x000000ffff197224 */ /* 0x001fc800078e0a03 */
[----:B------:R-:W-:Y:S02]  /*08a0*/  IMAD R19, R23, R12, R15 ;  /* 0x0000000c17137224 */ /* 0x000fe400078e020f */
[----:B------:R-:W-:-:S03]  /*08b0*/  IMAD R17, R25, R18, RZ ;  /* 0x0000001219117224 */ /* 0x000fc600078e02ff */
[----:B------:R-:W-:Y:S01]  /*08c0*/  IABS R12, R19 ;  /* 0x00000013000c7213 */ /* 0x000fe20000000000 */
[----:B------:R-:W-:-:S03]  /*08d0*/  IMAD.HI.U32 R2, R3, R17, R2 ;  /* 0x0000001103027227 */ /* 0x000fc600078e0002 */
[----:B------:R-:W-:Y:S01]  /*08e0*/  MOV R3, R12 ;  /* 0x0000000c00037202 */ /* 0x000fe20000000f00 */
[----:B------:R-:W-:-:S04]  /*08f0*/  IMAD.MOV.U32 R12, RZ, RZ, R16 ;  /* 0x000000ffff0c7224 */ /* 0x000fc800078e0010 */
[----:B------:R-:W-:-:S04]  /*0900*/  IMAD.HI.U32 R2, R2, R3, RZ ;  /* 0x0000000302027227 */ /* 0x000fc800078e00ff */
[----:B------:R-:W-:-:S05]  /*0910*/  IMAD R3, R2, R12, R3 ;  /* 0x0000000c02037224 */ /* 0x000fca00078e0203 */
[----:B------:R-:W-:-:S13]  /*0920*/  ISETP.GT.U32.AND P1, PT, R18, R3, PT ;  /* 0x000000031200720c */ /* 0x000fda0003f24070 */
[----:B------:R-:W-:Y:S02]  /*0930*/  @!P1 IMAD.IADD R3, R3, 0x1, -R18 ;  /* 0x0000000103039824 */ /* 0x000fe400078e0a12 */
[----:B------:R-:W-:Y:S01]  /*0940*/  @!P1 VIADD R2, R2, 0x1 ;  /* 0x0000000102029836 */ /* 0x000fe20000000000 */
[----:B------:R-:W-:Y:S02]  /*0950*/  ISETP.NE.AND P1, PT, R20, RZ, PT ;  /* 0x000000ff1400720c */ /* 0x000fe40003f25270 */
[----:B------:R-:W-:Y:S02]  /*0960*/  ISETP.GE.U32.AND P0, PT, R3, R18, PT ;  /* 0x000000120300720c */ /* 0x000fe40003f06070 */
[----:B------:R-:W-:-:S04]  /*0970*/  LOP3.LUT R3, R19, R20, RZ, 0x3c, !PT ;  /* 0x0000001413037212 */ /* 0x000fc800078e3cff */
[----:B------:R-:W-:Y:S01]  /*0980*/  ISETP.GE.AND P2, PT, R3, RZ, PT ;  /* 0x000000ff0300720c */ /* 0x000fe20003f46270 */
[----:B--2---:R-:W-:-:S06]  /*0990*/  IMAD R3, R10, R11, RZ ;  /* 0x0000000b0a037224 */ /* 0x004fcc00078e02ff */
[----:B------:R-:W-:Y:S01]  /*09a0*/  @P0 VIADD R2, R2, 0x1 ;  /* 0x0000000102020836 */ /* 0x000fe20000000000 */
[----:B------:R-:W-:-:S05]  /*09b0*/  ISETP.GE.AND P0, PT, R3, 0x1, PT ;  /* 0x000000010300780c */ /* 0x000fca0003f06270 */
[----:B------:R-:W-:Y:S01]  /*09c0*/  @!P2 IMAD.MOV R2, RZ, RZ, -R2 ;  /* 0x000000ffff02a224 */ /* 0x000fe200078e0a02 */
[----:B------:R-:W-:-:S05]  /*09d0*/  @!P1 LOP3.LUT R2, RZ, R20, RZ, 0x33, !PT ;  /* 0x00000014ff029212 */ /* 0x000fca00078e33ff */
[----:B------:R-:W-:Y:S02]  /*09e0*/  IMAD R24, R21, R2, R19 ;  /* 0x0000000215187224 */ /* 0x000fe400078e0213 */
[----:B------:R-:W-:Y:S05]  /*09f0*/  @!P0 BRA `(.L_x_4) ;  /* 0x0000004800788947 */ /* 0x000fea0003800000 */
[----:B------:R-:W2:Y:S01]  /*0a00*/  LDG.E R16, desc[UR4][R6.64] ;  /* 0x0000000406107981 */ /* 0x000ea2000c1e1900 */
[----:B------:R-:W-:Y:S01]  /*0a10*/  IMAD.MOV.U32 R18, RZ, RZ, 0x1 ;  /* 0x00000001ff127424 */ /* 0x000fe200078e00ff */
[----:B------:R-:W0:Y:S02]  /*0a20*/  I2F.F64 R24, R24 ;  /* 0x0000001800187312 */ /* 0x000e240000201c00 */
[----:B------:R1:W5:Y:S01]  /*0a30*/  LDG.E R3, desc[UR4][R4.64] ;  /* 0x0000000404037981 */ /* 0x000362000c1e1900 */
[----:B------:R-:W-:Y:S05]  /*0a40*/  BSSY.RECONVERGENT B0, `(.L_x_5) ;  /* 0x0000017000007945 */ /* 0x000fea0003800200 */
[----:B------:R-:W-:Y:S01]  /*0a50*/  I2F.F64 R22, R23 ;  /* 0x0000001700167312 */ /* 0x000fe20000201c00 */
[----:B0-----:R-:W-:-:S07]  /*0a60*/  FSETP.GEU.AND P1, PT, |R25|, 6.5827683646048100446e-37, PT ;  /* 0x036000001900780b */ /* 0x001fce0003f2e200 */
[----:B--2---:R-:W0:Y:S08]  /*0a70*/  I2F.F64 R16, R16 ;  /* 0x0000001000107312 */ /* 0x004e300000201c00 */
[----:B0-----:R-:W0:Y:S02]  /*0a80*/  MUFU.RCP64H R19, R17 ;  /* 0x0000001100137308 */ /* 0x001e240000001800 */
[----:B0-----:R-:W-:-:S08]  /*0a90*/  DFMA R20, -R16, R18, 1 ;  /* 0x3ff000001014742b */ /* 0x001fd00000000112 */
[----:B------:R-:W-:-:S08]  /*0aa0*/  DFMA R20, R20, R20, R20 ;  /* 0x000000141414722b */ /* 0x000fd00000000014 */
[----:B------:R-:W-:-:S08]  /*0ab0*/  DFMA R20, R18, R20, R18 ;  /* 0x000000141214722b */ /* 0x000fd00000000012 */
[----:B------:R-:W-:-:S08]  /*0ac0*/  DFMA R18, -R16, R20, 1 ;  /* 0x3ff000001012742b */ /* 0x000fd00000000114 */
[----:B------:R-:W-:-:S08]  /*0ad0*/  DFMA R18, R20, R18, R20 ;  /* 0x000000121412722b */ /* 0x000fd00000000014 */
[----:B------:R-:W-:-:S08]  /*0ae0*/  DMUL R6, R24, R18 ;  /* 0x0000001218067228 */ /* 0x000fd00000000000 */
[----:B-1----:R-:W-:-:S08]  /*0af0*/  DFMA R4, -R16, R6, R24 ;  /* 0x000000061004722b */ /* 0x002fd00000000118 */
[----:B------:R-:W-:-:S10]  /*0b00*/  DFMA R6, R18, R4, R6 ;  /* 0x000000041206722b */ /* 0x000fd40000000006 */
[----:B------:R-:W-:-:S05]  /*0b10*/  FFMA R4, RZ, R17, R7 ;  /* 0x00000011ff047223 */ /* 0x000fca0000000007 */
[----:B------:R-:W-:-:S13]  /*0b20*/  FSETP.GT.AND P0, PT, |R4|, 1.469367938527859385e-39, PT ;  /* 0x001000000400780b */ /* 0x000fda0003f04200 */
[----:B------:R-:W-:Y:S05]  /*0b30*/  @P0 BRA P1, `(.L_x_6) ;  /* 0x00000000001c0947 */ /* 0x000fea0000800000 */
[----:B------:R-:W-:Y:S01]  /*0b40*/  IMAD.MOV.U32 R18, RZ, RZ, R16 ;  /* 0x000000ffff127224 */ /* 0x000fe200078e0010 */
[----:B------:R-:W-:Y:S01]  /*0b50*/  MOV R20, R24 ;  /* 0x0000001800147202 */ /* 0x000fe20000000f00 */
[----:B------:R-:W-:Y:S01]  /*0b60*/  IMAD.MOV.U32 R19, RZ, RZ, R25 ;  /* 0x000000ffff137224 */ /* 0x000fe200078e0019 */
[----:B------:R-:W-:-:S07]  /*0b70*/  MOV R16, 0xb90 ;  /* 0x00000b9000107802 */ /* 0x000fce0000000f00 */
[----:B-----5:R-:W-:Y:S05]  /*0b80*/  CALL.REL.NOINC `($__internal_1_$__cuda_sm20_div_rn_f64_full) ;  /* 0x0000004800dc7944 */ /* 0x020fea0003c00000 */
[----:B------:R-:W-:Y:S02]  /*0b90*/  IMAD.MOV.U32 R6, RZ, RZ, R18 ;  /* 0x000000ffff067224 */ /* 0x000fe400078e0012 */
[----:B------:R-:W-:-:S07]  /*0ba0*/  IMAD.MOV.U32 R7, RZ, RZ, R17 ;  /* 0x000000ffff077224 */ /* 0x000fce00078e0011 */
.L_x_6:
[----:B------:R-:W-:Y:S05]  /*0bb0*/  BSYNC.RECONVERGENT B0 ;  /* 0x0000000000007941 */ /* 0x000fea0003800200 */
.L_x_5:
[----:B-----5:R-:W0:Y:S01]  /*0bc0*/  I2F.F64 R16, R3 ;  /* 0x0000000300107312 */ /* 0x020e220000201c00 */
[----:B------:R-:W-:Y:S01]  /*0bd0*/  IMAD.MOV.U32 R4, RZ, RZ, 0x1 ;  /* 0x00000001ff047424 */ /* 0x000fe200078e00ff */
[----:B------:R-:W-:Y:S06]  /*0be0*/  BSSY.RECONVERGENT B0, `(.L_x_7) ;  /* 0x0000016000007945 */ /* 0x000fec0003800200 */
[----:B------:R-:W1:Y:S08]  /*0bf0*/  I2F.F64 R24, R2 ;  /* 0x0000000200187312 */ /* 0x000e700000201c00 */
[----:B0-----:R-:W0:Y:S01]  /*0c00*/  MUFU.RCP64H R5, R17 ;  /* 0x0000001100057308 */ /* 0x001e220000001800 */
[----:B-1----:R-:W-:Y:S01]  /*0c10*/  FSETP.GEU.AND P1, PT, |R25|, 6.5827683646048100446e-37, PT ;  /* 0x036000001900780b */ /* 0x002fe20003f2e200 */
[----:B0-----:R-:W-:-:S08]  /*0c20*/  DFMA R18, -R16, R4, 1 ;  /* 0x3ff000001012742b */ /* 0x001fd00000000104 */
[----:B------:R-:W-:-:S08]  /*0c30*/  DFMA R18, R18, R18, R18 ;  /* 0x000000121212722b */ /* 0x000fd00000000012 */
[----:B------:R-:W-:-:S08]  /*0c40*/  DFMA R18, R4, R18, R4 ;  /* 0x000000120412722b */ /* 0x000fd00000000004 */
[----:B------:R-:W-:-:S08]  /*0c50*/  DFMA R4, -R16, R18, 1 ;  /* 0x3ff000001004742b */ /* 0x000fd00000000112 */
[----:B------:R-:W-:-:S08]  /*0c60*/  DFMA R4, R18, R4, R18 ;  /* 0x000000041204722b */ /* 0x000fd00000000012 */
[----:B------:R-:W-:-:S08]  /*0c70*/  DMUL R18, R24, R4 ;  /* 0x0000000418127228 */ /* 0x000fd00000000000 */
[----:B------:R-:W-:-:S08]  /*0c80*/  DFMA R20, -R16, R18, R24 ;  /* 0x000000121014722b */ /* 0x000fd00000000118 */
        /* <DEDUP_REMOVED lines=8> */
[----:B------:R-:W-:Y:S05]  /*0d10*/  CALL.REL.NOINC `($__internal_1_$__cuda_sm20_div_rn_f64_full) ;  /* 0x0000004800787944 */ /* 0x000fea0003c00000 */
[----:B------:R-:W-:Y:S02]  /*0d20*/  IMAD.MOV.U32 R4, RZ, RZ, R18 ;  /* 0x000000ffff047224 */ /* 0x000fe400078e0012 */
[----:B------:R-:W-:-:S07]  /*0d30*/  IMAD.MOV.U32 R5, RZ, RZ, R17 ;  /* 0x000000ffff057224 */ /* 0x000fce00078e0011 */
.L_x_8:
[----:B------:R-:W-:Y:S05]  /*0d40*/  BSYNC.RECONVERGENT B0 ;  /* 0x0000000000007941 */ /* 0x000fea0003800200 */
.L_x_7:
[----:B------:R-:W0:Y:S01]  /*0d50*/  I2F.F64 R24, R0 ;  /* 0x0000000000187312 */ /* 0x000e220000201c00 */
[----:B------:R-:W-:Y:S01]  /*0d60*/  IMAD.MOV.U32 R2, RZ, RZ, 0x1 ;  /* 0x00000001ff027424 */ /* 0x000fe200078e00ff */
[----:B------:R-:W-:Y:S01]  /*0d70*/  FSETP.GEU.AND P1, PT, |R23|, 6.5827683646048100446e-37, PT ;  /* 0x036000001700780b */ /* 0x000fe20003f2e200 */
[----:B------:R-:W-:Y:S05]  /*0d80*/  BSSY.RECONVERGENT B0, `(.L_x_9) ;  /* 0x0000015000007945 */ /* 0x000fea0003800200 */
[----:B0-----:R-:W0:Y:S02]  /*0d90*/  MUFU.RCP64H R3, R25 ;  /* 0x0000001900037308 */ /* 0x001e240000001800 */
        /* <DEDUP_REMOVED lines=14> */
[----:B------:R-:W-:Y:S01]  /*0e80*/  MOV R16, 0xeb0 ;  /* 0x00000eb000107802 */ /* 0x000fe20000000f00 */
[----:B------:R-:W-:-:S07]  /*0e90*/  IMAD.MOV.U32 R17, RZ, RZ, R25 ;  /* 0x000000ffff117224 */ /* 0x000fce00078e0019 */
[----:B------:R-:W-:Y:S05]  /*0ea0*/  CALL.REL.NOINC `($__internal_1_$__cuda_sm20_div_rn_f64_full) ;  /* 0x0000004800147944 */ /* 0x000fea0003c00000 */
[----:B------:R-:W-:Y:S02]  /*0eb0*/  IMAD.MOV.U32 R2, RZ, RZ, R18 ;  /* 0x000000ffff027224 */ /* 0x000fe400078e0012 */
[----:B------:R-:W-:-:S07]  /*0ec0*/  IMAD.MOV.U32 R3, RZ, RZ, R17 ;  /* 0x000000ffff037224 */ /* 0x000fce00078e0011 */
.L_x_10:
[----:B------:R-:W-:Y:S05]  /*0ed0*/  BSYNC.RECONVERGENT B0 ;  /* 0x0000000000007941 */ /* 0x000fea0003800200 */
.L_x_9:
[----:B------:R-:W-:Y:S01]  /*0ee0*/  BSSY.RECONVERGENT B0, `(.L_x_11) ;  /* 0x000044d000007945 */ /* 0x000fe20003800200 */
[----:B------:R-:W-:Y:S01]  /*0ef0*/  IMAD.MOV.U32 R12, RZ, RZ, RZ ;  /* 0x000000ffff0c7224 */ /* 0x000fe200078e00ff */
[----:B------:R-:W-:-:S07]  /*0f00*/  CS2R R34, SRZ ;  /* 0x0000000000227805 */ /* 0x000fce000001ff00 */
.L_x_111:
[----:B------:R-:W0:Y:S02]  /*0f10*/  LDC.64 R16, c[0x0][0x418] ;  /* 0x00010600ff107b82 */ /* 0x000e240000000a00 */
[----:B0-----:R-:W-:-:S05]  /*0f20*/  IMAD.WIDE.U32 R16, R12, 0x8, R16 ;  /* 0x000000080c107825 */ /* 0x001fca00078e0010 */
[----:B------:R-:W2:Y:S01]  /*0f30*/  LDG.E.64 R20, desc[UR4][R16.64] ;  /* 0x0000000410147981 */ /* 0x000ea2000c1e1b00 */
[----:B------:R-:W0:Y:S01]  /*0f40*/  MUFU.RCP64H R19, 1000 ;  /* 0x408f400000137908 */ /* 0x000e220000001800 */
[----:B------:R-:W-:Y:S01]  /*0f50*/  IMAD.MOV.U32 R22, RZ, RZ, 0x0 ;  /* 0x00000000ff167424 */ /* 0x000fe200078e00ff */
[----:B------:R-:W-:Y:S01]  /*0f60*/  MOV R18, 0x1 ;  /* 0x0000000100127802 */ /* 0x000fe20000000f00 */
[----:B------:R-:W-:Y:S01]  /*0f70*/  IMAD.MOV.U32 R23, RZ, RZ, 0x408f4000 ;  /* 0x408f4000ff177424 */ /* 0x000fe200078e00ff */
[----:B------:R-:W-:Y:S05]  /*0f80*/  BSSY.RECONVERGENT B1, `(.L_x_12) ;  /* 0x0000014000017945 */ /* 0x000fea0003800200 */
        /* <DEDUP_REMOVED lines=13> */
[----:B------:R-:W-:Y:S01]  /*1060*/  MOV R16, 0x10a0 ;  /* 0x000010a000107802 */ /* 0x000fe20000000f00 */
[----:B------:R-:W-:Y:S02]  /*1070*/  IMAD.MOV.U32 R18, RZ, RZ, RZ ;  /* 0x000000ffff127224 */ /* 0x000fe400078e00ff */
[----:B------:R-:W-:-:S07]  /*1080*/  IMAD.MOV.U32 R17, RZ, RZ, 0x408f4000 ;  /* 0x408f4000ff117424 */ /* 0x000fce00078e00ff */
[----:B------:R-:W-:Y:S05]  /*1090*/  CALL.REL.NOINC `($__internal_1_$__cuda_sm20_div_rn_f64_full) ;  /* 0x0000004400987944 */ /* 0x000fea0003c00000 */
[----:B------:R-:W-:Y:S02]  /*10a0*/  IMAD.MOV.U32 R22, RZ, RZ, R18 ;  /* 0x000000ffff167224 */ /* 0x000fe400078e0012 */
[----:B------:R-:W-:-:S07]  /*10b0*/  IMAD.MOV.U32 R23, RZ, RZ, R17 ;  /* 0x000000ffff177224 */ /* 0x000fce00078e0011 */
.L_x_13:
[----:B------:R-:W-:Y:S05]  /*10c0*/  BSYNC.RECONVERGENT B1 ;  /* 0x0000000000017941 */ /* 0x000fea0003800200 */
.L_x_12:
[----:B------:R-:W0:Y:S08]  /*10d0*/  LDC.64 R16, c[0x0][0x428] ;  /* 0x00010a00ff107b82 */ /* 0x000e300000000a00 */
[----:B------:R-:W1:Y:S08]  /*10e0*/  LDC.64 R24, c[0x0][0x420] ;  /* 0x00010800ff187b82 */ /* 0x000e700000000a00 */
[----:B------:R-:W2:Y:S08]  /*10f0*/  LDC.64 R30, c[0x0][0x438] ;  /* 0x00010e00ff1e7b82 */ /* 0x000eb00000000a00 */
[----:B------:R-:W3:Y:S01]  /*1100*/  LDC.64 R26, c[0x0][0x430] ;  /* 0x00010c00ff1a7b82 */ /* 0x000ee20000000a00 */
[----:B0-----:R-:W-:-:S06]  /*1110*/  IMAD.WIDE.U32 R16, R12, 0x8, R16 ;  /* 0x000000080c107825 */ /* 0x001fcc00078e0010 */
[----:B------:R-:W4:Y:S01]  /*1120*/  LDG.E.64 R16, desc[UR4][R16.64] ;  /* 0x0000000410107981 */ /* 0x000f22000c1e1b00 */
[----:B------:R-:W0:Y:S01]  /*1130*/  LDC.64 R42, c[0x0][0x3a0] ;  /* 0x0000e800ff2a7b82 */ /* 0x000e220000000a00 */
[----:B-1----:R-:W-:-:S06]  /*1140*/  IMAD.WIDE.U32 R24, R12, 0x8, R24 ;  /* 0x000000080c187825 */ /* 0x002fcc00078e0018 */
[----:B------:R-:W5:Y:S04]  /*1150*/  LDG.E.64 R24, desc[UR4][R24.64] ;  /* 0x0000000418187981 */ /* 0x000f68000c1e1b00 */
[----:B--2---:R-:W2:Y:S04]  /*1160*/  LDG.E.64 R46, desc[UR4][R30.64+0x8] ;  /* 0x000008041e2e7981 */ /* 0x004ea8000c1e1b00 */
[----:B------:R-:W2:Y:S01]  /*1170*/  LDG.E.64 R44, desc[UR4][R30.64] ;  /* 0x000000041e2c7981 */ /* 0x000ea2000c1e1b00 */
[----:B---3--:R-:W-:-:S03]  /*1180*/  IMAD.WIDE.U32 R26, R12, 0x8, R26 ;  /* 0x000000080c1a7825 */ /* 0x008fc600078e001a */
[----:B------:R-:W3:Y:S04]  /*1190*/  LDG.E.64 R28, desc[UR4][R30.64+0x10] ;  /* 0x000010041e1c7981 */ /* 0x000ee8000c1e1b00 */
[----:B------:R-:W3:Y:S04]  /*11a0*/  LDG.E.64 R26, desc[UR4][R26.64] ;  /* 0x000000041a1a7981 */ /* 0x000ee8000c1e1b00 */
[----:B0-----:R-:W3:Y:S01]  /*11b0*/  LDG.E.64 R42, desc[UR4][R42.64] ;  /* 0x000000042a2a7981 */ /* 0x001ee2000c1e1b00 */
[----:B------:R-:W0:Y:S08]  /*11c0*/  LDC.64 R62, c[0x0][0x440] ;  /* 0x00011000ff3e7b82 */ /* 0x000e300000000a00 */
[----:B------:R-:W1:Y:S08]  /*11d0*/  LDC.64 R64, c[0x0][0x448] ;  /* 0x00011200ff407b82 */ /* 0x000e700000000a00 */
[----:B------:R-:W1:Y:S01]  /*11e0*/  LDC.64 R48, c[0x0][0x3a8] ;  /* 0x0000ea00ff307b82 */ /* 0x000e620000000a00 */
[----:B0-----:R-:W3:Y:S04]  /*11f0*/  LDG.E.64 R50, desc[UR4][R62.64+0x8] ;  /* 0x000008043e327981 */ /* 0x001ee8000c1e1b00 */
[----:B-1----:R-:W3:Y:S04]  /*1200*/  LDG.E.64 R30, desc[UR4][R64.64+0x8] ;  /* 0x00000804401e7981 */ /* 0x002ee8000c1e1b00 */
[----:B------:R-:W3:Y:S04]  /*1210*/  LDG.E.64 R40, desc[UR4][R64.64] ;  /* 0x0000000440287981 */ /* 0x000ee8000c1e1b00 */
[----:B------:R-:W3:Y:S01]  /*1220*/  LDG.E.64 R48, desc[UR4][R48.64] ;  /* 0x0000000430307981 */ /* 0x000ee2000c1e1b00 */
[----:B----4-:R-:W-:-:S02]  /*1230*/  DADD R18, -R16, R4 ;  /* 0x0000000010127229 */ /* 0x010fc40000000104 */
[----:B-----5:R-:W-:-:S06]  /*1240*/  DADD R20, -R24, R2 ;  /* 0x0000000018147229 */ /* 0x020fcc0000000102 */
[----:B--2---:R-:W-:-:S08]  /*1250*/  DMUL R32, R18, R46 ;  /* 0x0000002e12207228 */ /* 0x004fd00000000000 */
[----:B------:R-:W-:Y:S02]  /*1260*/  DFMA R32, R20, R44, R32 ;  /* 0x0000002c1420722b */ /* 0x000fe40000000020 */
[----:B---3--:R-:W-:Y:S01]  /*1270*/  DADD R16, -R26, R6 ;  /* 0x000000001a107229 */ /* 0x008fe20000000106 */
[----:B------:R-:W2:Y:S01]  /*1280*/  LDG.E.64 R26, desc[UR4][R62.64] ;  /* 0x000000043e1a7981 */ /* 0x000ea2000c1e1b00 */
[----:B------:R-:W-:-:S06]  /*1290*/  DMUL R24, R42, 0.5 ;  /* 0x3fe000002a187828 */ /* 0x000fcc0000000000 */
[----:B------:R-:W-:Y:S01]  /*12a0*/  DFMA R52, R16, R28, R32 ;  /* 0x0000001c1034722b */ /* 0x000fe20000000020 */
[----:B------:R-:W3:Y:S07]  /*12b0*/  LDG.E.64 R32, desc[UR4][R62.64+0x10] ;  /* 0x000010043e207981 */ /* 0x000eee000c1e1b00 */
[----:B------:R-:W-:Y:S01]  /*12c0*/  DSETP.GT.AND P0, PT, R52, R24, PT ;  /* 0x000000183400722a */ /* 0x000fe20003f04000 */
[----:B------:R-:W4:-:S13]  /*12d0*/  LDG.E.64 R24, desc[UR4][R64.64+0x10] ;  /* 0x0000100440187981 */ /* 0x000f1a000c1e1b00 */
[----:B------:R-:W0:Y:S02]  /*12e0*/  @P0 LDC.64 R66, c[0x0][0x3f0] ;  /* 0x0000fc00ff420b82 */ /* 0x000e240000000a00 */
[----:B0-----:R-:W5:Y:S01]  /*12f0*/  @P0 LDG.E R56, desc[UR4][R66.64] ;  /* 0x0000000442380981 */ /* 0x001f62000c1e1900 */
[C---:B------:R-:W-:Y:S02]  /*1300*/  DMUL R54, R18.reuse, R50 ;  /* 0x0000003212367228 */ /* 0x040fe40000000000 */
[----:B------:R-:W-:Y:S02]  /*1310*/  DMUL R60, R18, R30 ;  /* 0x0000001e123c7228 */ /* 0x000fe40000000000 */
[----:B------:R-:W-:-:S06]  /*1320*/  DMUL R58, R48, 0.5 ;  /* 0x3fe00000303a7828 */ /* 0x000fcc0000000000 */
[C---:B------:R-:W-:Y:S01]  /*1330*/  DFMA R60, R20.reuse, R40, R60 ;  /* 0x00000028143c722b */ /* 0x040fe2000000003c */
[----:B------:R-:W-:Y:S01]  /*1340*/  BSSY.RECONVERGENT B1, `(.L_x_14) ;  /* 0x000000f000017945 */ /* 0x000fe20003800200 */
[----:B--2---:R-:W-:-:S08]  /*1350*/  DFMA R54, R20, R26, R54 ;  /* 0x0000001a1436722b */ /* 0x004fd00000000036 */
[----:B---3--:R-:W-:-:S08]  /*1360*/  DFMA R54, R16, R32, R54 ;  /* 0x000000201036722b */ /* 0x008fd00000000036 */
[----:B------:R-:W-:Y:S02]  /*1370*/  DSETP.GT.AND P1, PT, R54, R58, PT ;  /* 0x0000003a3600722a */ /* 0x000fe40003f24000 */
[----:B----4-:R-:W-:Y:S01]  /*1380*/  DFMA R58, R16, R24, R60 ;  /* 0x00000018103a722b */ /* 0x010fe2000000003c */
[----:B-----5:R-:W0:Y:S02]  /*1390*/  @P0 I2F.F64 R56, R56 ;  /* 0x0000003800380312 */ /* 0x020e240000201c00 */
[----:B0-----:R-:W-:Y:S01]  /*13a0*/  @P0 DADD R20, R20, -R56 ;  /* 0x0000000014140229 */ /* 0x001fe20000000838 */
[----:B------:R-:W-:Y:S10]  /*13b0*/  @P0 BRA `(.L_x_15) ;  /* 0x00000000001c0947 */ /* 0x000ff40003800000 */
[----:B------:R-:W-:-:S08]  /*13c0*/  DMUL R42, R42, -0.5 ;  /* 0xbfe000002a2a7828 */ /* 0x000fd00000000000 */
[----:B------:R-:W-:-:S14]  /*13d0*/  DSETP.GEU.AND P0, PT, R52, R42, PT ;  /* 0x0000002a3400722a */ /* 0x000fdc0003f0e000 */
[----:B------:R-:W-:Y:S05]  /*13e0*/  @P0 BRA `(.L_x_15) ;  /* 0x0000000000100947 */ /* 0x000fea0003800000 */
[----:B------:R-:W0:Y:S02]  /*13f0*/  LDC.64 R42, c[0x0][0x3f0] ;  /* 0x0000fc00ff2a7b82 */ /* 0x000e240000000a00 */
[----:B0-----:R-:W2:Y:S02]  /*1400*/  LDG.E R42, desc[UR4][R42.64] ;  /* 0x000000042a2a7981 */ /* 0x001ea4000c1e1900 */
[----:B--2---:R-:W0:Y:S02]  /*1410*/  I2F.F64 R52, R42 ;  /* 0x0000002a00347312 */ /* 0x004e240000201c00 */
[----:B0-----:R-:W-:-:S11]  /*1420*/  DADD R20, R20, R52 ;  /* 0x0000000014147229 */ /* 0x001fd60000000034 */
.L_x_15:
[----:B------:R-:W-:Y:S05]  /*1430*/  BSYNC.RECONVERGENT B1 ;  /* 0x0000000000017941 */ /* 0x000fea0003800200 */
.L_x_14:
[----:B------:R-:W-:Y:S04]  /*1440*/  BSSY.RECONVERGENT B1, `(.L_x_16) ;  /* 0x000000e000017945 */ /* 0x000fe80003800200 */
[----:B------:R-:W-:Y:S05]  /*1450*/  @!P1 BRA `(.L_x_17) ;  /* 0x0000000000149947 */ /* 0x000fea0003800000 */
[----:B------:R-:W0:Y:S02]  /*1460*/  LDC.64 R42, c[0x0][0x3f8] ;  /* 0x0000fe00ff2a7b82 */ /* 0x000e240000000a00 */
[----:B0-----:R-:W2:Y:S02]  /*1470*/  LDG.E R42, desc[UR4][R42.64] ;  /* 0x000000042a2a7981 */ /* 0x001ea4000c1e1900 */
[----:B--2---:R-:W0:Y:S02]  /*1480*/  I2F.F64 R48, R42 ;  /* 0x0000002a00307312 */ /* 0x004e240000201c00 */
[----:B0-----:R-:W-:Y:S01]  /*1490*/  DADD R18, R18, -R48 ;  /* 0x0000000012127229 */ /* 0x001fe20000000830 */
[----:B------:R-:W-:Y:S10]  /*14a0*/  BRA `(.L_x_18) ;  /* 0x00000000001c7947 */ /* 0x000ff40003800000 */
.L_x_17:
[----:B------:R-:W-:-:S08]  /*14b0*/  DMUL R48, R48, -0.5 ;  /* 0xbfe0000030307828 */ /* 0x000fd00000000000 */
[----:B------:R-:W-:-:S14]  /*14c0*/  DSETP.GEU.AND P0, PT, R54, R48, PT ;  /* 0x000000303600722a */ /* 0x000fdc0003f0e000 */
[----:B------:R-:W-:Y:S05]  /*14d0*/  @P0 BRA `(.L_x_18) ;  /* 0x0000000000100947 */ /* 0x000fea0003800000 */
[----:B------:R-:W0:Y:S02]  /*14e0*/  LDC.64 R42, c[0x0][0x3f8] ;  /* 0x0000fe00ff2a7b82 */ /* 0x000e240000000a00 */
[----:B0-----:R-:W2:Y:S02]  /*14f0*/  LDG.E R42, desc[UR4][R42.64] ;  /* 0x000000042a2a7981 */ /* 0x001ea4000c1e1900 */
[----:B--2---:R-:W0:Y:S02]  /*1500*/  I2F.F64 R48, R42 ;  /* 0x0000002a00307312 */ /* 0x004e240000201c00 */
[----:B0-----:R-:W-:-:S11]  /*1510*/  DADD R18, R18, R48 ;  /* 0x0000000012127229 */ /* 0x001fd60000000030 */
.L_x_18:
[----:B------:R-:W-:Y:S05]  /*1520*/  BSYNC.RECONVERGENT B1 ;  /* 0x0000000000017941 */ /* 0x000fea0003800200 */
.L_x_16:
[----:B------:R-:W0:Y:S02]  /*1530*/  LDC.64 R42, c[0x0][0x3b8] ;  /* 0x0000ee00ff2a7b82 */ /* 0x000e240000000a00 */
[----:B0-----:R-:W2:Y:S01]  /*1540*/  LDG.E.64 R42, desc[UR4][R42.64] ;  /* 0x000000042a2a7981 */ /* 0x001ea2000c1e1b00 */
[----:B------:R-:W-:Y:S01]  /*1550*/  BSSY.RECONVERGENT B1, `(.L_x_19) ;  /* 0x0000010000017945 */ /* 0x000fe20003800200 */
[----:B--2---:R-:W-:-:S08]  /*1560*/  DMUL R48, R42, 0.5 ;  /* 0x3fe000002a307828 */ /* 0x004fd00000000000 */
[----:B------:R-:W-:-:S14]  /*1570*/  DSETP.GT.AND P0, PT, R58, R48, PT ;  /* 0x000000303a00722a */ /* 0x000fdc0003f04000 */
[----:B------:R-:W-:Y:S05]  /*1580*/  @!P0 BRA `(.L_x_20) ;  /* 0x0000000000148947 */ /* 0x000fea0003800000 */
[----:B------:R-:W0:Y:S02]  /*1590*/  LDC.64 R42, c[0x0][0x400] ;  /* 0x00010000ff2a7b82 */ /* 0x000e240000000a00 */
[----:B0-----:R-:W2:Y:S02]  /*15a0*/  LDG.E R42, desc[UR4][R42.64] ;  /* 0x000000042a2a7981 */ /* 0x001ea4000c1e1900 */
[----:B--2---:R-:W0:Y:S02]  /*15b0*/  I2F.F64 R48, R42 ;  /* 0x0000002a00307312 */ /* 0x004e240000201c00 */
[----:B0-----:R-:W-:Y:S01]  /*15c0*/  DADD R16, R16, -R48 ;  /* 0x0000000010107229 */ /* 0x001fe20000000830 */
[----:B------:R-:W-:Y:S10]  /*15d0*/  BRA `(.L_x_21) ;  /* 0x00000000001c7947 */ /* 0x000ff40003800000 */
.L_x_20:
[----:B------:R-:W-:-:S08]  /*15e0*/  DMUL R42, R42, -0.5 ;  /* 0xbfe000002a2a7828 */ /* 0x000fd00000000000 */
[----:B------:R-:W-:-:S14]  /*15f0*/  DSETP.GEU.AND P0, PT, R58, R42, PT ;  /* 0x0000002a3a00722a */ /* 0x000fdc0003f0e000 */
[----:B------:R-:W-:Y:S05]  /*1600*/  @P0 BRA `(.L_x_21) ;  /* 0x0000000000100947 */ /* 0x000fea0003800000 */
[----:B------:R-:W0:Y:S02]  /*1610*/  LDC.64 R42, c[0x0][0x400] ;  /* 0x00010000ff2a7b82 */ /* 0x000e240000000a00 */
[----:B0-----:R-:W2:Y:S02]  /*1620*/  LDG.E R42, desc[UR4][R42.64] ;  /* 0x000000042a2a7981 */ /* 0x001ea4000c1e1900 */
[----:B--2---:R-:W0:Y:S02]  /*1630*/  I2F.F64 R48, R42 ;  /* 0x0000002a00307312 */ /* 0x004e240000201c00 */
[----:B0-----:R-:W-:-:S11]  /*1640*/  DADD R16, R16, R48 ;  /* 0x0000000010107229 */ /* 0x001fd60000000030 */
.L_x_21:
[----:B------:R-:W-:Y:S05]  /*1650*/  BSYNC.RECONVERGENT B1 ;  /* 0x0000000000017941 */ /* 0x000fea0003800200 */
.L_x_19:
[-C--:B------:R-:W-:Y:S01]  /*1660*/  DMUL R46, R46, R18.reuse ;  /* 0x000000122e2e7228 */ /* 0x080fe20000000000 */
[----:B------:R-:W-:Y:S01]  /*1670*/  BSSY.RECONVERGENT B1, `(.L_x_22) ;  /* 0x0000010000017945 */ /* 0x000fe20003800200 */
[-C--:B------:R-:W-:Y:S01]  /*1680*/  DMUL R50, R50, R18.reuse ;  /* 0x0000001232327228 */ /* 0x080fe20000000000 */
[----:B------:R-:W-:Y:S01]  /*1690*/  IMAD.MOV.U32 R0, RZ, RZ, RZ ;  /* 0x000000ffff007224 */ /* 0x000fe200078e00ff */
[----:B------:R-:W-:-:S04]  /*16a0*/  DMUL R18, R30, R18 ;  /* 0x000000121e127228 */ /* 0x000fc80000000000 */
[-C--:B------:R-:W-:Y:S02]  /*16b0*/  DFMA R46, R44, R20.reuse, R46 ;  /* 0x000000142c2e722b */ /* 0x080fe4000000002e */
[-C--:B------:R-:W-:Y:S02]  /*16c0*/  DFMA R26, R26, R20.reuse, R50 ;  /* 0x000000141a1a722b */ /* 0x080fe40000000032 */
[----:B------:R-:W-:-:S04]  /*16d0*/  DFMA R18, R40, R20, R18 ;  /* 0x000000142812722b */ /* 0x000fc80000000012 */
[-C--:B------:R-:W-:Y:S02]  /*16e0*/  DFMA R28, R28, R16.reuse, R46 ;  /* 0x000000101c1c722b */ /* 0x080fe4000000002e */
[-C--:B------:R-:W-:Y:S02]  /*16f0*/  DFMA R26, R32, R16.reuse, R26 ;  /* 0x00000010201a722b */ /* 0x080fe4000000001a */
[----:B------:R-:W-:Y:S01]  /*1700*/  DFMA R24, R24, R16, R18 ;  /* 0x000000101818722b */ /* 0x000fe20000000012 */
[----:B------:R-:W-:Y:S01]  /*1710*/  IMAD.MOV.U32 R19, RZ, RZ, 0x40000000 ;  /* 0x40000000ff137424 */ /* 0x000fe200078e00ff */
[----:B------:R-:W-:Y:S02]  /*1720*/  MOV R16, 0x1770 ;  /* 0x0000177000107802 */ /* 0x000fe40000000f00 */
[----:B------:R-:W-:-:S10]  /*1730*/  DADD R30, -RZ, |R28| ;  /* 0x00000000ff1e7229 */ /* 0x000fd4000000051c */
[----:B------:R-:W-:Y:S01]  /*1740*/  IMAD.MOV.U32 R18, RZ, RZ, R30 ;  /* 0x000000ffff127224 */ /* 0x000fe200078e001e */
[----:B------:R-:W-:-:S07]  /*1750*/  MOV R17, R31 ;  /* 0x0000001f00117202 */ /* 0x000fce0000000f00 */
[----:B------:R-:W-:Y:S05]  /*1760*/  CALL.REL.NOINC `($_Z11cal_Vext_FHPdPiS0_S0_S_S_S_S_S_S_S_S_S0_S0_S0_S0_S0_S_S_S_S_S_S_S_S_S_$__internal_accurate_pow) ;  /* 0x0000004800387944 */ /* 0x000fea0003c00000 */
[----:B------:R-:W-:Y:S05]  /*1770*/  BSYNC.RECONVERGENT B1 ;  /* 0x0000000000017941 */ /* 0x000fea0003800200 */
.L_x_22:
[C---:B------:R-:W-:Y:S01]  /*1780*/  DADD R16, R28.reuse, 2 ;  /* 0x400000001c107429 */ /* 0x040fe20000000000 */
[----:B------:R-:W-:Y:S01]  /*1790*/  BSSY.RECONVERGENT B1, `(.L_x_23) ;  /* 0x0000010000017945 */ /* 0x000fe20003800200 */
[C---:B------:R-:W-:Y:S02]  /*17a0*/  DSETP.NEU.AND P0, PT, R28.reuse, RZ, PT ;  /* 0x000000ff1c00722a */ /* 0x040fe40003f0d000 */
[----:B------:R-:W-:-:S04]  /*17b0*/  DSETP.NEU.AND P2, PT, R28, 1, PT ;  /* 0x3ff000001c00742a */ /* 0x000fc80003f4d000 */
[----:B------:R-:W-:Y:S02]  /*17c0*/  FSEL R20, R20, RZ, P0 ;  /* 0x000000ff14147208 */ /* 0x000fe40000000000 */
[----:B------:R-:W-:Y:S01]  /*17d0*/  LOP3.LUT R18, R17, 0x7ff00000, RZ, 0xc0, !PT ;  /* 0x7ff0000011127812 */ /* 0x000fe200078ec0ff */
[----:B------:R-:W-:Y:S01]  /*17e0*/  DADD R16, -RZ, |R26| ;  /* 0x00000000ff107229 */ /* 0x000fe2000000051a */
[----:B------:R-:W-:Y:S02]  /*17f0*/  FSEL R21, R21, RZ, P0 ;  /* 0x000000ff15157208 */ /* 0x000fe40000000000 */
[----:B------:R-:W-:-:S07]  /*1800*/  ISETP.NE.AND P1, PT, R18, 0x7ff00000, PT ;  /* 0x7ff000001200780c */ /* 0x000fce0003f25270 */
[----:B------:R-:W-:-:S06]  /*1810*/  IMAD.MOV.U32 R18, RZ, RZ, R16 ;  /* 0x000000ffff127224 */ /* 0x000fcc00078e0010 */
[----:B------:R-:W-:Y:S05]  /*1820*/  @P1 BRA `(.L_x_24) ;  /* 0x0000000000181947 */ /* 0x000fea0003800000 */
[----:B------:R-:W-:-:S14]  /*1830*/  DSETP.NAN.AND P0, PT, R28, R28, PT ;  /* 0x0000001c1c00722a */ /* 0x000fdc0003f08000 */
[----:B------:R-:W-:Y:S01]  /*1840*/  @P0 DADD R20, R28, 2 ;  /* 0x400000001c140429 */ /* 0x000fe20000000000 */
[----:B------:R-:W-:Y:S10]  /*1850*/  @P0 BRA `(.L_x_24) ;  /* 0x00000000000c0947 */ /* 0x000ff40003800000 */
[----:B------:R-:W-:-:S14]  /*1860*/  DSETP.NEU.AND P0, PT, |R28|, +INF , PT ;  /* 0x7ff000001c00742a */ /* 0x000fdc0003f0d200 */
[----:B------:R-:W-:Y:S02]  /*1870*/  @!P0 IMAD.MOV.U32 R20, RZ, RZ, 0x0 ;  /* 0x00000000ff148424 */ /* 0x000fe400078e00ff */
[----:B------:R-:W-:-:S07]  /*1880*/  @!P0 IMAD.MOV.U32 R21, RZ, RZ, 0x7ff00000 ;  /* 0x7ff00000ff158424 */ /* 0x000fce00078e00ff */
.L_x_24:
[----:B------:R-:W-:Y:S05]  /*1890*/  BSYNC.RECONVERGENT B1 ;  /* 0x0000000000017941 */ /* 0x000fea0003800200 */
.L_x_23:
[----:B------:R-:W-:Y:S01]  /*18a0*/  BSSY.RECONVERGENT B1, `(.L_x_25) ;  /* 0x0000006000017945 */ /* 0x000fe20003800200 */
[----:B------:R-:W-:Y:S01]  /*18b0*/  FSEL R28, R20, RZ, P2 ;  /* 0x000000ff141c7208 */ /* 0x000fe20001000000 */
[----:B------:R-:W-:Y:S01]  /*18c0*/  IMAD.MOV.U32 R19, RZ, RZ, 0x40000000 ;  /* 0x40000000ff137424 */ /* 0x000fe200078e00ff */
[----:B------:R-:W-:Y:S02]  /*18d0*/  FSEL R29, R21, 1.875, P2 ;  /* 0x3ff00000151d7808 */ /* 0x000fe40001000000 */
[----:B------:R-:W-:-:S07]  /*18e0*/  MOV R16, 0x1900 ;  /* 0x0000190000107802 */ /* 0x000fce0000000f00 */
[----:B------:R-:W-:Y:S05]  /*18f0*/  CALL.REL.NOINC `($_Z11cal_Vext_FHPdPiS0_S0_S_S_S_S_S_S_S_S_S0_S0_S0_S0_S0_S_S_S_S_S_S_S_S_S_$__internal_accurate_pow) ;  /* 0x0000004400d47944 */ /* 0x000fea0003c00000 */
[----:B------:R-:W-:Y:S05]  /*1900*/  BSYNC.RECONVERGENT B1 ;  /* 0x0000000000017941 */ /* 0x000fea0003800200 */
.L_x_25:
[C---:B------:R-:W-:Y:S01]  /*1910*/  DADD R16, R26.reuse, 2 ;  /* 0x400000001a107429 */ /* 0x040fe20000000000 */
[----:B------:R-:W-:Y:S01]  /*1920*/  BSSY.RECONVERGENT B1, `(.L_x_26) ;  /* 0x000000f000017945 */ /* 0x000fe20003800200 */
[C---:B------:R-:W-:Y:S02]  /*1930*/  DSETP.NEU.AND P0, PT, R26.reuse, RZ, PT ;  /* 0x000000ff1a00722a */ /* 0x040fe40003f0d000 */
[----:B------:R-:W-:Y:S02]  /*1940*/  DSETP.NEU.AND P2, PT, R26, 1, PT ;  /* 0x3ff000001a00742a */ /* 0x000fe40003f4d000 */
[----:B------:R-:W-:Y:S02]  /*1950*/  DADD R18, -RZ, |R24| ;  /* 0x00000000ff127229 */ /* 0x000fe40000000518 */
[----:B------:R-:W-:Y:S02]  /*1960*/  FSEL R20, R20, RZ, P0 ;  /* 0x000000ff14147208 */ /* 0x000fe40000000000 */
[----:B------:R-:W-:-:S02]  /*1970*/  LOP3.LUT R16, R17, 0x7ff00000, RZ, 0xc0, !PT ;  /* 0x7ff0000011107812 */ /* 0x000fc400078ec0ff */
[----:B------:R-:W-:Y:S02]  /*1980*/  FSEL R21, R21, RZ, P0 ;  /* 0x000000ff15157208 */ /* 0x000fe40000000000 */
[----:B------:R-:W-:-:S13]  /*1990*/  ISETP.NE.AND P1, PT, R16, 0x7ff00000, PT ;  /* 0x7ff000001000780c */ /* 0x000fda0003f25270 */
[----:B------:R-:W-:Y:S05]  /*19a0*/  @P1 BRA `(.L_x_27) ;  /* 0x0000000000181947 */ /* 0x000fea0003800000 */
[----:B------:R-:W-:-:S14]  /*19b0*/  DSETP.NAN.AND P0, PT, R26, R26, PT ;  /* 0x0000001a1a00722a */ /* 0x000fdc0003f08000 */
[----:B------:R-:W-:Y:S01]  /*19c0*/  @P0 DADD R20, R26, 2 ;  /* 0x400000001a140429 */ /* 0x000fe20000000000 */
[----:B------:R-:W-:Y:S10]  /*19d0*/  @P0 BRA `(.L_x_27) ;  /* 0x00000000000c0947 */ /* 0x000ff40003800000 */
[----:B------:R-:W-:-:S14]  /*19e0*/  DSETP.NEU.AND P0, PT, |R26|, +INF , PT ;  /* 0x7ff000001a00742a */ /* 0x000fdc0003f0d200 */
[----:B------:R-:W-:Y:S01]  /*19f0*/  @!P0 MOV R20, 0x0 ;  /* 0x0000000000148802 */ /* 0x000fe20000000f00 */
[----:B------:R-:W-:-:S07]  /*1a00*/  @!P0 IMAD.MOV.U32 R21, RZ, RZ, 0x7ff00000 ;  /* 0x7ff00000ff158424 */ /* 0x000fce00078e00ff */
.L_x_27:
[----:B------:R-:W-:Y:S05]  /*1a10*/  BSYNC.RECONVERGENT B1 ;  /* 0x0000000000017941 */ /* 0x000fea0003800200 */
.L_x_26:
[----:B------:R-:W-:Y:S01]  /*1a20*/  FSEL R16, R20, RZ, P2 ;  /* 0x000000ff14107208 */ /* 0x000fe20001000000 */
[----:B------:R-:W-:Y:S01]  /*1a30*/  BSSY.RECONVERGENT B1, `(.L_x_28) ;  /* 0x0000007000017945 */ /* 0x000fe20003800200 */
[----:B------:R-:W-:-:S06]  /*1a40*/  FSEL R17, R21, 1.875, P2 ;  /* 0x3ff0000015117808 */ /* 0x000fcc0001000000 */
[----:B------:R-:W-:Y:S01]  /*1a50*/  DADD R28, R28, R16 ;  /* 0x000000001c1c7229 */ /* 0x000fe20000000010 */
[----:B------:R-:W-:Y:S01]  /*1a60*/  IMAD.MOV.U32 R17, RZ, RZ, R19 ;  /* 0x000000ffff117224 */ /* 0x000fe200078e0013 */
[----:B------:R-:W-:Y:S01]  /*1a70*/  MOV R16, 0x1aa0 ;  /* 0x00001aa000107802 */ /* 0x000fe20000000f00 */
[----:B------:R-:W-:-:S08]  /*1a80*/  IMAD.MOV.U32 R19, RZ, RZ, 0x40000000 ;  /* 0x40000000ff137424 */ /* 0x000fd000078e00ff */
[----:B------:R-:W-:Y:S05]  /*1a90*/  CALL.REL.NOINC `($_Z11cal_Vext_FHPdPiS0_S0_S_S_S_S_S_S_S_S_S0_S0_S0_S0_S0_S_S_S_S_S_S_S_S_S_$__internal_accurate_pow) ;  /* 0x00000044006c7944 */ /* 0x000fea0003c00000 */
[----:B------:R-:W-:Y:S05]  /*1aa0*/  BSYNC.RECONVERGENT B1 ;  /* 0x0000000000017941 */ /* 0x000fea0003800200 */
.L_x_28:
[C---:B------:R-:W-:Y:S01]  /*1ab0*/  DADD R16, R24.reuse, 2 ;  /* 0x4000000018107429 */ /* 0x040fe20000000000 */
[----:B------:R-:W-:Y:S01]  /*1ac0*/  BSSY.RECONVERGENT B1, `(.L_x_29) ;  /* 0x000000e000017945 */ /* 0x000fe20003800200 */
[C---:B------:R-:W-:Y:S02]  /*1ad0*/  DSETP.NEU.AND P0, PT, R24.reuse, RZ, PT ;  /* 0x000000ff1800722a */ /* 0x040fe40003f0d000 */
[----:B------:R-:W-:-:S04]  /*1ae0*/  DSETP.NEU.AND P2, PT, R24, 1, PT ;  /* 0x3ff000001800742a */ /* 0x000fc80003f4d000 */
[----:B------:R-:W-:Y:S02]  /*1af0*/  FSEL R20, R20, RZ, P0 ;  /* 0x000000ff14147208 */ /* 0x000fe40000000000 */
[----:B------:R-:W-:Y:S02]  /*1b00*/  LOP3.LUT R16, R17, 0x7ff00000, RZ, 0xc0, !PT ;  /* 0x7ff0000011107812 */ /* 0x000fe400078ec0ff */
[----:B------:R-:W-:Y:S02]  /*1b10*/  FSEL R21, R21, RZ, P0 ;  /* 0x000000ff15157208 */ /* 0x000fe40000000000 */
[----:B------:R-:W-:-:S13]  /*1b20*/  ISETP.NE.AND P1, PT, R16, 0x7ff00000, PT ;  /* 0x7ff000001000780c */ /* 0x000fda0003f25270 */
[----:B------:R-:W-:Y:S05]  /*1b30*/  @P1 BRA `(.L_x_30) ;  /* 0x0000000000181947 */ /* 0x000fea0003800000 */
[----:B------:R-:W-:-:S14]  /*1b40*/  DSETP.NAN.AND P0, PT, R24, R24, PT ;  /* 0x000000181800722a */ /* 0x000fdc0003f08000 */
[----:B------:R-:W-:Y:S01]  /*1b50*/  @P0 DADD R20, R24, 2 ;  /* 0x4000000018140429 */ /* 0x000fe20000000000 */
[----:B------:R-:W-:Y:S10]  /*1b60*/  @P0 BRA `(.L_x_30) ;  /* 0x00000000000c0947 */ /* 0x000ff40003800000 */
[----:B------:R-:W-:-:S14]  /*1b70*/  DSETP.NEU.AND P0, PT, |R24|, +INF , PT ;  /* 0x7ff000001800742a */ /* 0x000fdc0003f0d200 */
[----:B------:R-:W-:Y:S02]  /*1b80*/  @!P0 IMAD.MOV.U32 R20, RZ, RZ, 0x0 ;  /* 0x00000000ff148424 */ /* 0x000fe400078e00ff */
[----:B------:R-:W-:-:S07]  /*1b90*/  @!P0 IMAD.MOV.U32 R21, RZ, RZ, 0x7ff00000 ;  /* 0x7ff00000ff158424 */ /* 0x000fce00078e00ff */
.L_x_30:
[----:B------:R-:W-:Y:S05]  /*1ba0*/  BSYNC.RECONVERGENT B1 ;  /* 0x0000000000017941 */ /* 0x000fea0003800200 */
.L_x_29:
[----:B------:R-:W-:Y:S01]  /*1bb0*/  FSEL R16, R20, RZ, P2 ;  /* 0x000000ff14107208 */ /* 0x000fe20001000000 */
[----:B------:R-:W-:Y:S01]  /*1bc0*/  BSSY.RECONVERGENT B1, `(.L_x_31) ;  /* 0x000001b000017945 */ /* 0x000fe20003800200 */
[----:B------:R-:W-:Y:S01]  /*1bd0*/  FSEL R17, R21, 1.875, P2 ;  /* 0x3ff0000015117808 */ /* 0x000fe20001000000 */
[----:B------:R-:W-:Y:S01]  /*1be0*/  IMAD.MOV.U32 R21, RZ, RZ, 0x3fd80000 ;  /* 0x3fd80000ff157424 */ /* 0x000fe200078e00ff */
[----:B------:R-:W-:-:S04]  /*1bf0*/  MOV R20, 0x0 ;  /* 0x0000000000147802 */ /* 0x000fc80000000f00 */
[----:B------:R-:W-:-:S06]  /*1c00*/  DADD R28, R28, R16 ;  /* 0x000000001c1c7229 */ /* 0x000fcc0000000010 */
[----:B------:R-:W0:Y:S04]  /*1c10*/  MUFU.RSQ64H R17, R29 ;  /* 0x0000001d00117308 */ /* 0x000e280000001c00 */
[----:B------:R-:W-:-:S05]  /*1c20*/  VIADD R16, R29, 0xfcb00000 ;  /* 0xfcb000001d107836 */ /* 0x000fca0000000000 */
[----:B------:R-:W-:Y:S01]  /*1c30*/  ISETP.GE.U32.AND P0, PT, R16, 0x7ca00000, PT ;  /* 0x7ca000001000780c */ /* 0x000fe20003f06070 */
[----:B0-----:R-:W-:-:S08]  /*1c40*/  DMUL R18, R16, R16 ;  /* 0x0000001010127228 */ /* 0x001fd00000000000 */
[----:B------:R-:W-:-:S08]  /*1c50*/  DFMA R18, R28, -R18, 1 ;  /* 0x3ff000001c12742b */ /* 0x000fd00000000812 */
[----:B------:R-:W-:Y:S02]  /*1c60*/  DFMA R20, R18, R20, 0.5 ;  /* 0x3fe000001214742b */ /* 0x000fe40000000014 */
[----:B------:R-:W-:-:S08]  /*1c70*/  DMUL R18, R16, R18 ;  /* 0x0000001210127228 */ /* 0x000fd00000000000 */
[----:B------:R-:W-:-:S08]  /*1c80*/  DFMA R20, R20, R18, R16 ;  /* 0x000000121414722b */ /* 0x000fd00000000010 */
[----:B------:R-:W-:Y:S02]  /*1c90*/  DMUL R24, R28, R20 ;  /* 0x000000141c187228 */ /* 0x000fe40000000000 */
[----:B------:R-:W-:Y:S02]  /*1ca0*/  VIADD R19, R21, 0xfff00000 ;  /* 0xfff0000015137836 */ /* 0x000fe40000000000 */
[----:B------:R-:W-:-:S04]  /*1cb0*/  IMAD.MOV.U32 R18, RZ, RZ, R20 ;  /* 0x000000ffff127224 */ /* 0x000fc800078e0014 */
[----:B------:R-:W-:-:S08]  /*1cc0*/  DFMA R26, R24, -R24, R28 ;  /* 0x80000018181a722b */ /* 0x000fd0000000001c */
[----:B------:R-:W-:Y:S01]  /*1cd0*/  DFMA R50, R26, R18, R24 ;  /* 0x000000121a32722b */ /* 0x000fe20000000018 */
[----:B------:R-:W-:Y:S10]  /*1ce0*/  @!P0 BRA `(.L_x_32) ;  /* 0x0000000000208947 */ /* 0x000ff40003800000 */
[----:B------:R-:W-:Y:S01]  /*1cf0*/  IMAD.MOV.U32 R30, RZ, RZ, R20 ;  /* 0x000000ffff1e7224 */ /* 0x000fe200078e0014 */
[----:B------:R-:W-:Y:S01]  /*1d00*/  MOV R20, R16 ;  /* 0x0000001000147202 */ /* 0x000fe20000000f00 */
[----:B------:R-:W-:Y:S01]  /*1d10*/  IMAD.MOV.U32 R31, RZ, RZ, R24 ;  /* 0x000000ffff1f7224 */ /* 0x000fe200078e0018 */
[----:B------:R-:W-:Y:S01]  /*1d20*/  MOV R18, 0x1d50 ;  /* 0x00001d5000127802 */ /* 0x000fe20000000f00 */
[----:B------:R-:W-:-:S07]  /*1d30*/  IMAD.MOV.U32 R32, RZ, RZ, R25 ;  /* 0x000000ffff207224 */ /* 0x000fce00078e0019 */
[----:B------:R-:W-:Y:S05]  /*1d40*/  CALL.REL.NOINC `($__internal_2_$__cuda_sm20_dsqrt_rn_f64_mediumpath_v1) ;  /* 0x0000004000047944 */ /* 0x000fea0003c00000 */
[----:B------:R-:W-:Y:S02]  /*1d50*/  IMAD.MOV.U32 R50, RZ, RZ, R20 ;  /* 0x000000ffff327224 */ /* 0x000fe400078e0014 */
[----:B------:R-:W-:-:S07]  /*1d60*/  IMAD.MOV.U32 R51, RZ, RZ, R21 ;  /* 0x000000ffff337224 */ /* 0x000fce00078e0015 */
.L_x_32:
[----:B------:R-:W-:Y:S05]  /*1d70*/  BSYNC.RECONVERGENT B1 ;  /* 0x0000000000017941 */ /* 0x000fea0003800200 */
.L_x_31:
[----:B------:R-:W0:Y:S02]  /*1d80*/  LDC.64 R48, c[0x0][0x3c0] ;  /* 0x0000f000ff307b82 */ /* 0x000e240000000a00 */
[----:B0-----:R-:W2:Y:S01]  /*1d90*/  LDG.E.64 R48, desc[UR4][R48.64] ;  /* 0x0000000430307981 */ /* 0x001ea2000c1e1b00 */
[----:B------:R-:W-:Y:S01]  /*1da0*/  BSSY.RECONVERGENT B1, `(.L_x_33) ;  /* 0x000035c000017945 */ /* 0x000fe20003800200 */
[----:B--2---:R-:W-:-:S14]  /*1db0*/  DSETP.GEU.AND P0, PT, R50, R48, PT ;  /* 0x000000303200722a */ /* 0x004fdc0003f0e000 */
[----:B------:R-:W-:Y:S05]  /*1dc0*/  @P0 BRA `(.L_x_34) ;  /* 0x0000003400640947 */ /* 0x000fea0003800000 */
        /* <DEDUP_REMOVED lines=17> */
[----:B------:R-:W-:Y:S01]  /*1ee0*/  IMAD.MOV.U32 R20, RZ, RZ, R22 ;  /* 0x000000ffff147224 */ /* 0x000fe200078e0016 */
[----:B------:R-:W-:Y:S01]  /*1ef0*/  MOV R19, R23 ;  /* 0x0000001700137202 */ /* 0x000fe20000000f00 */
[----:B------:R-:W-:Y:S01]  /*1f00*/  IMAD.MOV.U32 R18, RZ, RZ, -0x19d08a95 ;  /* 0xe62f756bff127424 */ /* 0x000fe200078e00ff */
[----:B------:R-:W-:Y:S01]  /*1f10*/  MOV R16, 0x1f40 ;  /* 0x00001f4000107802 */ /* 0x000fe20000000f00 */
[----:B------:R-:W-:-:S07]  /*1f20*/  IMAD.MOV.U32 R17, RZ, RZ, 0x44dfe2af ;  /* 0x44dfe2afff117424 */ /* 0x000fce00078e00ff */
[----:B------:R-:W-:Y:S05]  /*1f30*/  CALL.REL.NOINC `($__internal_1_$__cuda_sm20_div_rn_f64_full) ;  /* 0x0000003400f07944 */ /* 0x000fea0003c00000 */
[----:B------:R-:W-:-:S07]  /*1f40*/  IMAD.MOV.U32 R16, RZ, RZ, R18 ;  /* 0x000000ffff107224 */ /* 0x000fce00078e0012 */
.L_x_36:
[----:B------:R-:W-:Y:S05]  /*1f50*/  BSYNC.RECONVERGENT B3 ;  /* 0x0000000000037941 */ /* 0x000fea0003800200 */
.L_x_35:
[----:B------:R-:W0:Y:S08]  /*1f60*/  LDC.64 R18, c[0x0][0x408] ;  /* 0x00010200ff127b82 */ /* 0x000e300000000a00 */
[----:B------:R-:W1:Y:S01]  /*1f70*/  LDC.64 R10, c[0x0][0x3c8] ;  /* 0x0000f200ff0a7b82 */ /* 0x000e620000000a00 */
[----:B0-----:R-:W-:-:S06]  /*1f80*/  IMAD.WIDE.U32 R18, R12, 0x8, R18 ;  /* 0x000000080c127825 */ /* 0x001fcc00078e0012 */
[----:B------:R-:W2:Y:S04]  /*1f90*/  LDG.E.64 R18, desc[UR4][R18.64] ;  /* 0x0000000412127981 */ /* 0x000ea8000c1e1b00 */
[----:B-1----:R-:W2:Y:S01]  /*1fa0*/  LDG.E.64 R10, desc[UR4][R10.64] ;  /* 0x000000040a0a7981 */ /* 0x002ea2000c1e1b00 */
[----:B------:R-:W-:Y:S02]  /*1fb0*/  IMAD.MOV.U32 R24, RZ, RZ, 0x0 ;  /* 0x00000000ff187424 */ /* 0x000fe400078e00ff */
[----:B------:R-:W-:Y:S01]  /*1fc0*/  IMAD.MOV.U32 R25, RZ, RZ, 0x3fd80000 ;  /* 0x3fd80000ff197424 */ /* 0x000fe200078e00ff */
[----:B------:R-:W-:Y:S01]  /*1fd0*/  BSSY.RECONVERGENT B2, `(.L_x_37) ;  /* 0x000001c000027945 */ /* 0x000fe20003800200 */
[----:B--2---:R-:W-:-:S06]  /*1fe0*/  DMUL R26, R10, R18 ;  /* 0x000000120a1a7228 */ /* 0x004fcc0000000000 */
[----:B------:R-:W0:Y:S04]  /*1ff0*/  MUFU.RSQ64H R21, R27 ;  /* 0x0000001b00157308 */ /* 0x000e280000001c00 */
[----:B------:R-:W-:-:S06]  /*2000*/  VIADD R20, R27, 0xfcb00000 ;  /* 0xfcb000001b147836 */ /* 0x000fcc0000000000 */
[----:B0-----:R-:W-:-:S08]  /*2010*/  DMUL R22, R20, R20 ;  /* 0x0000001414167228 */ /* 0x001fd00000000000 */
[----:B------:R-:W-:-:S08]  /*2020*/  DFMA R22, R26, -R22, 1 ;  /* 0x3ff000001a16742b */ /* 0x000fd00000000816 */
[----:B------:R-:W-:Y:S02]  /*2030*/  DFMA R24, R22, R24, 0.5 ;  /* 0x3fe000001618742b */ /* 0x000fe40000000018 */
[----:B------:R-:W-:-:S08]  /*2040*/  DMUL R22, R20, R22 ;  /* 0x0000001614167228 */ /* 0x000fd00000000000 */
[----:B------:R-:W-:Y:S01]  /*2050*/  DFMA R22, R24, R22, R20 ;  /* 0x000000161816722b */ /* 0x000fe20000000014 */
[----:B------:R-:W-:-:S07]  /*2060*/  ISETP.GE.U32.AND P0, PT, R20, 0x7ca00000, PT ;  /* 0x7ca000001400780c */ /* 0x000fce0003f06070 */
[----:B------:R-:W-:Y:S02]  /*2070*/  DMUL R24, R26, R22 ;  /* 0x000000161a187228 */ /* 0x000fe40000000000 */
[----:B------:R-:W-:Y:S01]  /*2080*/  IADD3 R11, PT, PT, R23, -0x100000, RZ ;  /* 0xfff00000170b7810 */ /* 0x000fe20007ffe0ff */
[----:B------:R-:W-:-:S05]  /*2090*/  IMAD.MOV.U32 R10, RZ, RZ, R22 ;  /* 0x000000ffff0a7224 */ /* 0x000fca00078e0016 */
[----:B------:R-:W-:-:S08]  /*20a0*/  DFMA R18, R24, -R24, R26 ;  /* 0x800000181812722b */ /* 0x000fd0000000001a */
[----:B------:R-:W-:Y:S01]  /*20b0*/  DFMA R44, R18, R10, R24 ;  /* 0x0000000a122c722b */ /* 0x000fe20000000018 */
[----:B------:R-:W-:Y:S10]  /*20c0*/  @!P0 BRA `(.L_x_38) ;  /* 0x0000000000308947 */ /* 0x000ff40003800000 */
[----:B------:R-:W-:Y:S01]  /*20d0*/  IMAD.MOV.U32 R28, RZ, RZ, R26 ;  /* 0x000000ffff1c7224 */ /* 0x000fe200078e001a */
[----:B------:R-:W-:Y:S01]  /*20e0*/  MOV R31, R24 ;  /* 0x00000018001f7202 */ /* 0x000fe20000000f00 */
[----:B------:R-:W-:Y:S02]  /*20f0*/  IMAD.MOV.U32 R29, RZ, RZ, R27 ;  /* 0x000000ffff1d7224 */ /* 0x000fe400078e001b */
[----:B------:R-:W-:Y:S01]  /*2100*/  IMAD.MOV.U32 R26, RZ, RZ, R18 ;  /* 0x000000ffff1a7224 */ /* 0x000fe200078e0012 */
[----:B------:R-:W-:Y:S01]  /*2110*/  MOV R18, 0x2170 ;  /* 0x0000217000127802 */ /* 0x000fe20000000f00 */
[----:B------:R-:W-:Y:S02]  /*2120*/  IMAD.MOV.U32 R27, RZ, RZ, R19 ;  /* 0x000000ffff1b7224 */ /* 0x000fe400078e0013 */
[----:B------:R-:W-:Y:S02]  /*2130*/  IMAD.MOV.U32 R30, RZ, RZ, R22 ;  /* 0x000000ffff1e7224 */ /* 0x000fe400078e0016 */
[----:B------:R-:W-:-:S02]  /*2140*/  IMAD.MOV.U32 R32, RZ, RZ, R25 ;  /* 0x000000ffff207224 */ /* 0x000fc400078e0019 */
[----:B------:R-:W-:-:S07]  /*2150*/  IMAD.MOV.U32 R19, RZ, RZ, R11 ;  /* 0x000000ffff137224 */ /* 0x000fce00078e000b */
[----:B------:R-:W-:Y:S05]  /*2160*/  CALL.REL.NOINC `($__internal_2_$__cuda_sm20_dsqrt_rn_f64_mediumpath_v1) ;  /* 0x0000003800fc7944 */ /* 0x000fea0003c00000 */
[----:B------:R-:W-:Y:S02]  /*2170*/  IMAD.MOV.U32 R44, RZ, RZ, R20 ;  /* 0x000000ffff2c7224 */ /* 0x000fe400078e0014 */
[----:B------:R-:W-:-:S07]  /*2180*/  IMAD.MOV.U32 R45, RZ, RZ, R21 ;  /* 0x000000ffff2d7224 */ /* 0x000fce00078e0015 */
.L_x_38:
[----:B------:R-:W-:Y:S05]  /*2190*/  BSYNC.RECONVERGENT B2 ;  /* 0x0000000000027941 */ /* 0x000fea0003800200 */
.L_x_37:
[----:B------:R-:W0:Y:S08]  /*21a0*/  LDC.64 R20, c[0x0][0x410] ;  /* 0x00010400ff147b82 */ /* 0x000e300000000a00 */
[----:B------:R-:W1:Y:S01]  /*21b0*/  LDC.64 R18, c[0x0][0x3d0] ;  /* 0x0000f400ff127b82 */ /* 0x000e620000000a00 */
[----:B0-----:R-:W-:-:S06]  /*21c0*/  IMAD.WIDE.U32 R20, R12, 0x8, R20 ;  /* 0x000000080c147825 */ /* 0x001fcc00078e0014 */
[----:B------:R-:W2:Y:S04]  /*21d0*/  LDG.E.64 R20, desc[UR4][R20.64] ;  /* 0x0000000414147981 */ /* 0x000ea8000c1e1b00 */
[----:B-1----:R-:W2:Y:S01]  /*21e0*/  LDG.E.64 R18, desc[UR4][R18.64] ;  /* 0x0000000412127981 */ /* 0x002ea2000c1e1b00 */
[----:B------:R-:W-:-:S06]  /*21f0*/  DADD R10, R16, R8 ;  /* 0x00000000100a7229 */ /* 0x000fcc0000000008 */
[----:B------:R-:W0:Y:S01]  /*2200*/  MUFU.RCP64H R23, R11 ;  /* 0x0000000b00177308 */ /* 0x000e220000001800 */
[----:B------:R-:W-:-:S06]  /*2210*/  IMAD.MOV.U32 R22, RZ, RZ, 0x1 ;  /* 0x00000001ff167424 */ /* 0x000fcc00078e00ff */
[----:B0-----:R-:W-:-:S08]  /*2220*/  DFMA R24, -R10, R22, 1 ;  /* 0x3ff000000a18742b */ /* 0x001fd00000000116 */
[----:B------:R-:W-:-:S08]  /*2230*/  DFMA R24, R24, R24, R24 ;  /* 0x000000181818722b */ /* 0x000fd00000000018 */
[----:B------:R-:W-:-:S08]  /*2240*/  DFMA R24, R22, R24, R22 ;  /* 0x000000181618722b */ /* 0x000fd00000000016 */
[----:B------:R-:W-:Y:S02]  /*2250*/  DFMA R22, -R10, R24, 1 ;  /* 0x3ff000000a16742b */ /* 0x000fe40000000118 */
[----:B------:R-:W-:-:S06]  /*2260*/  DMUL R26, R16, R8 ;  /* 0x00000008101a7228 */ /* 0x000fcc0000000000 */
[----:B------:R-:W-:-:S08]  /*2270*/  DFMA R22, R24, R22, R24 ;  /* 0x000000161816722b */ /* 0x000fd00000000018 */
[----:B------:R-:W-:-:S08]  /*2280*/  DMUL R24, R26, R22 ;  /* 0x000000161a187228 */ /* 0x000fd00000000000 */
[----:B------:R-:W-:-:S08]  /*2290*/  DFMA R16, -R10, R24, R26 ;  /* 0x000000180a10722b */ /* 0x000fd0000000011a */
[----:B------:R-:W-:Y:S01]  /*22a0*/  DFMA R24, R22, R16, R24 ;  /* 0x000000101618722b */ /* 0x000fe20000000018 */
[----:B------:R-:W-:-:S09]  /*22b0*/  FSETP.GEU.AND P1, PT, |R27|, 6.5827683646048100446e-37, PT ;  /* 0x036000001b00780b */ /* 0x000fd20003f2e200 */
[----:B------:R-:W-:-:S05]  /*22c0*/  FFMA R16, RZ, R11, R25 ;  /* 0x0000000bff107223 */ /* 0x000fca0000000019 */
[----:B------:R-:W-:Y:S01]  /*22d0*/  FSETP.GT.AND P0, PT, |R16|, 1.469367938527859385e-39, PT ;  /* 0x001000001000780b */ /* 0x000fe20003f04200 */
[----:B------:R-:W-:Y:S01]  /*22e0*/  BSSY.RECONVERGENT B3, `(.L_x_39) ;  /* 0x000000c000037945 */ /* 0x000fe20003800200 */
[----:B--2---:R-:W-:-:S08]  /*22f0*/  DADD R18, R18, R20 ;  /* 0x0000000012127229 */ /* 0x004fd00000000014 */
[----:B------:R-:W-:-:S03]  /*2300*/  DMUL R46, R18, 0.5 ;  /* 0x3fe00000122e7828 */ /* 0x000fc60000000000 */
[----:B------:R-:W-:Y:S08]  /*2310*/  @P0 BRA P1, `(.L_x_40) ;  /* 0x0000000000200947 */ /* 0x000ff00000800000 */
        /* <DEDUP_REMOVED lines=8> */
.L_x_40:
[----:B------:R-:W-:Y:S05]  /*23a0*/  BSYNC.RECONVERGENT B3 ;  /* 0x0000000000037941 */ /* 0x000fea0003800200 */
.L_x_39:
[----:B------:R-:W-:Y:S01]  /*23b0*/  DADD R16, -RZ, |R24| ;  /* 0x00000000ff107229 */ /* 0x000fe20000000518 */
[----:B------:R-:W-:Y:S01]  /*23c0*/  BSSY.RECONVERGENT B2, `(.L_x_41) ;  /* 0x0000005000027945 */ /* 0x000fe20003800200 */
[----:B------:R-:W-:-:S08]  /*23d0*/  IMAD.MOV.U32 R19, RZ, RZ, 0x40000000 ;  /* 0x40000000ff137424 */ /* 0x000fd000078e00ff */
[----:B------:R-:W-:Y:S01]  /*23e0*/  IMAD.MOV.U32 R18, RZ, RZ, R16 ;  /* 0x000000ffff127224 */ /* 0x000fe200078e0010 */
[----:B------:R-:W-:-:S07]  /*23f0*/  MOV R16, 0x2410 ;  /* 0x0000241000107802 */ /* 0x000fce0000000f00 */
[----:B------:R-:W-:Y:S05]  /*2400*/  CALL.REL.NOINC `($_Z11cal_Vext_FHPdPiS0_S0_S_S_S_S_S_S_S_S_S0_S0_S0_S0_S0_S_S_S_S_S_S_S_S_S_$__internal_accurate_pow) ;  /* 0x0000003c00107944 */ /* 0x000fea0003c00000 */
[----:B------:R-:W-:Y:S05]  /*2410*/  BSYNC.RECONVERGENT B2 ;  /* 0x0000000000027941 */ /* 0x000fea0003800200 */
.L_x_41:
[C---:B------:R-:W-:Y:S01]  /*2420*/  DADD R10, R24.reuse, 2 ;  /* 0x40000000180a7429 */ /* 0x040fe20000000000 */
[----:B------:R-:W-:Y:S01]  /*2430*/  BSSY.RECONVERGENT B2, `(.L_x_42) ;  /* 0x000000f000027945 */ /* 0x000fe20003800200 */
[----:B------:R-:W-:Y:S02]  /*2440*/  DADD R16, -RZ, |R38| ;  /* 0x00000000ff107229 */ /* 0x000fe40000000526 */
[----:B------:R-:W-:-:S06]  /*2450*/  DSETP.NEU.AND P0, PT, R24, RZ, PT ;  /* 0x000000ff1800722a */ /* 0x000fcc0003f0d000 */
[----:B------:R-:W-:Y:S02]  /*2460*/  LOP3.LUT R10, R11, 0x7ff00000, RZ, 0xc0, !PT ;  /* 0x7ff000000b0a7812 */ /* 0x000fe400078ec0ff */
[----:B------:R-:W-:Y:S02]  /*2470*/  FSEL R22, R20, RZ, P0 ;  /* 0x000000ff14167208 */ /* 0x000fe40000000000 */
[----:B------:R-:W-:Y:S02]  /*2480*/  ISETP.NE.AND P1, PT, R10, 0x7ff00000, PT ;  /* 0x7ff000000a00780c */ /* 0x000fe40003f25270 */
[----:B------:R-:W-:Y:S02]  /*2490*/  FSEL R23, R21, RZ, P0 ;  /* 0x000000ff15177208 */ /* 0x000fe40000000000 */
[----:B------:R-:W-:-:S09]  /*24a0*/  MOV R18, R16 ;  /* 0x0000001000127202 */ /* 0x000fd20000000f00 */
[----:B------:R-:W-:Y:S05]  /*24b0*/  @P1 BRA `(.L_x_43) ;  /* 0x0000000000181947 */ /* 0x000fea0003800000 */
[----:B------:R-:W-:-:S14]  /*24c0*/  DSETP.NAN.AND P0, PT, R24, R24, PT ;  /* 0x000000181800722a */ /* 0x000fdc0003f08000 */
[----:B------:R-:W-:Y:S01]  /*24d0*/  @P0 DADD R22, R24, 2 ;  /* 0x4000000018160429 */ /* 0x000fe20000000000 */
[----:B------:R-:W-:Y:S10]  /*24e0*/  @P0 BRA `(.L_x_43) ;  /* 0x00000000000c0947 */ /* 0x000ff40003800000 */
[----:B------:R-:W-:-:S14]  /*24f0*/  DSETP.NEU.AND P0, PT, |R24|, +INF , PT ;  /* 0x7ff000001800742a */ /* 0x000fdc0003f0d200 */
[----:B------:R-:W-:Y:S02]  /*2500*/  @!P0 IMAD.MOV.U32 R22, RZ, RZ, 0x0 ;  /* 0x00000000ff168424 */ /* 0x000fe400078e00ff */
[----:B------:R-:W-:-:S07]  /*2510*/  @!P0 IMAD.MOV.U32 R23, RZ, RZ, 0x7ff00000 ;  /* 0x7ff00000ff178424 */ /* 0x000fce00078e00ff */
.L_x_43:
[----:B------:R-:W-:Y:S05]  /*2520*/  BSYNC.RECONVERGENT B2 ;  /* 0x0000000000027941 */ /* 0x000fea0003800200 */
.L_x_42:
[----:B------:R-:W-:Y:S01]  /*2530*/  BSSY.RECONVERGENT B2, `(.L_x_44) ;  /* 0x0000004000027945 */ /* 0x000fe20003800200 */
[----:B------:R-:W-:Y:S01]  /*2540*/  IMAD.MOV.U32 R19, RZ, RZ, 0x40000000 ;  /* 0x40000000ff137424 */ /* 0x000fe200078e00ff */
[----:B------:R-:W-:-:S07]  /*2550*/  MOV R16, 0x2570 ;  /* 0x0000257000107802 */ /* 0x000fce0000000f00 */
[----:B------:R-:W-:Y:S05]  /*2560*/  CALL.REL.NOINC `($_Z11cal_Vext_FHPdPiS0_S0_S_S_S_S_S_S_S_S_S0_S0_S0_S0_S0_S_S_S_S_S_S_S_S_S_$__internal_accurate_pow) ;  /* 0x0000003800b87944 */ /* 0x000fea0003c00000 */
[----:B------:R-:W-:Y:S05]  /*2570*/  BSYNC.RECONVERGENT B2 ;  /* 0x0000000000027941 */ /* 0x000fea0003800200 */
.L_x_44:
[----:B------:R-:W-:Y:S01]  /*2580*/  DSETP.NEU.AND P0, PT, R38, RZ, PT ;  /* 0x000000ff2600722a */ /* 0x000fe20003f0d000 */
[----:B------:R-:W-:Y:S01]  /*2590*/  BSSY.RECONVERGENT B2, `(.L_x_45) ;  /* 0x0000008000027945 */ /* 0x000fe20003800200 */
[----:B------:R-:W-:Y:S01]  /*25a0*/  IMAD.MOV.U32 R18, RZ, RZ, 0x9b10e3 ;  /* 0x009b10e3ff127424 */ /* 0x000fe200078e00ff */
[----:B------:R-:W-:Y:S01]  /*25b0*/  MOV R16, 0x2610 ;  /* 0x0000261000107802 */ /* 0x000fe20000000f00 */
[----:B------:R-:W-:Y:S02]  /*25c0*/  IMAD.MOV.U32 R17, RZ, RZ, 0x38e185a7 ;  /* 0x38e185a7ff117424 */ /* 0x000fe400078e00ff */
[----:B------:R-:W-:Y:S01]  /*25d0*/  IMAD.MOV.U32 R19, RZ, RZ, 0x40100000 ;  /* 0x40100000ff137424 */ /* 0x000fe200078e00ff */
[----:B------:R-:W-:Y:S02]  /*25e0*/  FSEL R10, R20, RZ, P0 ;  /* 0x000000ff140a7208 */ /* 0x000fe40000000000 */
[----:B------:R-:W-:-:S07]  /*25f0*/  FSEL R11, R21, RZ, P0 ;  /* 0x000000ff150b7208 */ /* 0x000fce0000000000 */
[----:B------:R-:W-:Y:S05]  /*2600*/  CALL.REL.NOINC `($_Z11cal_Vext_FHPdPiS0_S0_S_S_S_S_S_S_S_S_S0_S0_S0_S0_S0_S_S_S_S_S_S_S_S_S_$__internal_accurate_pow) ;  /* 0x0000003800907944 */ /* 0x000fea0003c00000 */
[----:B------:R-:W-:Y:S05]  /*2610*/  BSYNC.RECONVERGENT B2 ;  /* 0x0000000000027941 */ /* 0x000fea0003800200 */
.L_x_45:
[----:B------:R-:W-:Y:S01]  /*2620*/  DMUL R22, R22, 1152 ;  /* 0x4092000016167828 */ /* 0x000fe20000000000 */
[----:B------:R-:W-:Y:S01]  /*2630*/  ISETP.NE.AND P2, PT, R13, 0x7ff00000, PT ;  /* 0x7ff000000d00780c */ /* 0x000fe20003f45270 */
[----:B------:R-:W-:Y:S01]  /*2640*/  DSETP.NEU.AND P0, PT, R24, 1, PT ;  /* 0x3ff000001800742a */ /* 0x000fe20003f0d000 */
[----:B------:R-:W-:Y:S01]  /*2650*/  BSSY.RECONVERGENT B3, `(.L_x_46) ;  /* 0x0000023000037945 */ /* 0x000fe20003800200 */
[C---:B------:R-:W-:Y:S02]  /*2660*/  DADD R18, R38.reuse, 2 ;  /* 0x4000000026127429 */ /* 0x040fe40000000000 */
[----:B------:R-:W-:-:S04]  /*2670*/  DSETP.NEU.AND P1, PT, |R38|, +INF , PT ;  /* 0x7ff000002600742a */ /* 0x000fc80003f2d200 */
[----:B------:R-:W-:Y:S02]  /*2680*/  FSEL R17, R23, 4.5625, P0 ;  /* 0x4092000017117808 */ /* 0x000fe40000000000 */
[----:B------:R-:W-:Y:S01]  /*2690*/  FSEL R16, R22, RZ, P0 ;  /* 0x000000ff16107208 */ /* 0x000fe20000000000 */
[----:B------:R-:W-:Y:S01]  /*26a0*/  DSETP.NAN.AND P0, PT, R38, R38, PT ;  /* 0x000000262600722a */ /* 0x000fe20003f08000 */
[----:B------:R-:W0:Y:S01]  /*26b0*/  MUFU.RCP64H R23, R17 ;  /* 0x0000001100177308 */ /* 0x000e220000001800 */
[----:B------:R-:W-:-:S04]  /*26c0*/  MOV R22, 0x1 ;  /* 0x0000000100167802 */ /* 0x000fc80000000f00 */
[----:B------:R-:W-:Y:S02]  /*26d0*/  FSEL R18, R18, R10, P0 ;  /* 0x0000000a12127208 */ /* 0x000fe40000000000 */
[----:B------:R-:W-:Y:S01]  /*26e0*/  FSEL R19, R19, R11, P0 ;  /* 0x0000000b13137208 */ /* 0x000fe20000000000 */
[----:B------:R-:W-:Y:S01]  /*26f0*/  DSETP.NEU.AND P0, PT, R38, 1, PT ;  /* 0x3ff000002600742a */ /* 0x000fe20003f0d000 */
[----:B------:R-:W-:Y:S02]  /*2700*/  @!P2 FSEL R10, R18, RZ, P1 ;  /* 0x000000ff120aa208 */ /* 0x000fe40000800000 */
[----:B------:R-:W-:-:S03]  /*2710*/  @!P2 FSEL R11, R19, +QNAN , P1 ;  /* 0x7ff00000130ba808 */ /* 0x000fc60000800000 */
[----:B------:R-:W-:Y:S02]  /*2720*/  FSEL R10, R10, RZ, P0 ;  /* 0x000000ff0a0a7208 */ /* 0x000fe40000000000 */
[----:B------:R-:W-:Y:S01]  /*2730*/  FSEL R11, R11, 1.875, P0 ;  /* 0x3ff000000b0b7808 */ /* 0x000fe20000000000 */
[----:B0-----:R-:W-:-:S08]  /*2740*/  DFMA R26, -R16, R22, 1 ;  /* 0x3ff00000101a742b */ /* 0x001fd00000000116 */
[----:B------:R-:W-:-:S08]  /*2750*/  DFMA R26, R26, R26, R26 ;  /* 0x0000001a1a1a722b */ /* 0x000fd0000000001a */
[----:B------:R-:W-:Y:S02]  /*2760*/  DFMA R26, R22, R26, R22 ;  /* 0x0000001a161a722b */ /* 0x000fe40000000016 */
[----:B------:R-:W-:-:S06]  /*2770*/  DMUL R22, R20, R10 ;  /* 0x0000000a14167228 */ /* 0x000fcc0000000000 */
[----:B------:R-:W-:-:S04]  /*2780*/  DFMA R18, -R16, R26, 1 ;  /* 0x3ff000001012742b */ /* 0x000fc8000000011a */
[----:B------:R-:W-:-:S04]  /*2790*/  FSETP.GEU.AND P1, PT, |R23|, 6.5827683646048100446e-37, PT ;  /* 0x036000001700780b */ /* 0x000fc80003f2e200 */
        /* <DEDUP_REMOVED lines=8> */
[----:B------:R-:W-:Y:S01]  /*2820*/  MOV R16, 0x2860 ;  /* 0x0000286000107802 */ /* 0x000fe20000000f00 */
[----:B------:R-:W-:Y:S02]  /*2830*/  IMAD.MOV.U32 R20, RZ, RZ, R22 ;  /* 0x000000ffff147224 */ /* 0x000fe400078e0016 */
[----:B------:R-:W-:-:S07]  /*2840*/  IMAD.MOV.U32 R19, RZ, RZ, R23 ;  /* 0x000000ffff137224 */ /* 0x000fce00078e0017 */
[----:B------:R-:W-:Y:S05]  /*2850*/  CALL.REL.NOINC `($__internal_1_$__cuda_sm20_div_rn_f64_full) ;  /* 0x0000002c00a87944 */ /* 0x000fea0003c00000 */
[----:B------:R-:W-:Y:S02]  /*2860*/  IMAD.MOV.U32 R10, RZ, RZ, R18 ;  /* 0x000000ffff0a7224 */ /* 0x000fe400078e0012 */
[----:B------:R-:W-:-:S07]  /*2870*/  IMAD.MOV.U32 R11, RZ, RZ, R17 ;  /* 0x000000ffff0b7224 */ /* 0x000fce00078e0011 */
.L_x_47:
[----:B------:R-:W-:Y:S05]  /*2880*/  BSYNC.RECONVERGENT B3 ;  /* 0x0000000000037941 */ /* 0x000fea0003800200 */
.L_x_46:
[----:B------:R-:W-:Y:S01]  /*2890*/  DADD R16, -RZ, |R46| ;  /* 0x00000000ff107229 */ /* 0x000fe2000000052e */
[----:B------:R-:W-:Y:S01]  /*28a0*/  BSSY.RECONVERGENT B2, `(.L_x_48) ;  /* 0x0000006000027945 */ /* 0x000fe20003800200 */
[----:B------:R-:W-:Y:S01]  /*28b0*/  DMUL R32, R44, 4 ;  /* 0x401000002c207828 */ /* 0x000fe20000000000 */
[----:B------:R-:W-:-:S07]  /*28c0*/  MOV R19, 0x40280000 ;  /* 0x4028000000137802 */ /* 0x000fce0000000f00 */
[----:B------:R-:W-:Y:S01]  /*28d0*/  IMAD.MOV.U32 R18, RZ, RZ, R16 ;  /* 0x000000ffff127224 */ /* 0x000fe200078e0010 */
[----:B------:R-:W-:-:S07]  /*28e0*/  MOV R16, 0x2900 ;  /* 0x0000290000107802 */ /* 0x000fce0000000f00 */
[----:B------:R-:W-:Y:S05]  /*28f0*/  CALL.REL.NOINC `($_Z11cal_Vext_FHPdPiS0_S0_S_S_S_S_S_S_S_S_S0_S0_S0_S0_S0_S_S_S_S_S_S_S_S_S_$__internal_accurate_pow) ;  /* 0x0000003400d47944 */ /* 0x000fea0003c00000 */
[----:B------:R-:W-:Y:S05]  /*2900*/  BSYNC.RECONVERGENT B2 ;  /* 0x0000000000027941 */ /* 0x000fea0003800200 */
.L_x_48:
        /* <DEDUP_REMOVED lines=17> */
.L_x_50:
[----:B------:R-:W-:Y:S05]  /*2a20*/  BSYNC.RECONVERGENT B2 ;  /* 0x0000000000027941 */ /* 0x000fea0003800200 */
.L_x_49:
[----:B------:R-:W-:Y:S01]  /*2a30*/  BSSY.RECONVERGENT B2, `(.L_x_51) ;  /* 0x0000006000027945 */ /* 0x000fe20003800200 */
[----:B------:R-:W-:Y:S01]  /*2a40*/  FSEL R30, R20, RZ, P2 ;  /* 0x000000ff141e7208 */ /* 0x000fe20001000000 */
[----:B------:R-:W-:Y:S01]  /*2a50*/  IMAD.MOV.U32 R19, RZ, RZ, 0x40280000 ;  /* 0x40280000ff137424 */ /* 0x000fe200078e00ff */
[----:B------:R-:W-:Y:S02]  /*2a60*/  FSEL R31, R21, 1.875, P2 ;  /* 0x3ff00000151f7808 */ /* 0x000fe40001000000 */
[----:B------:R-:W-:-:S07]  /*2a70*/  MOV R16, 0x2a90 ;  /* 0x00002a9000107802 */ /* 0x000fce0000000f00 */
[----:B------:R-:W-:Y:S05]  /*2a80*/  CALL.REL.NOINC `($_Z11cal_Vext_FHPdPiS0_S0_S_S_S_S_S_S_S_S_S0_S0_S0_S0_S0_S_S_S_S_S_S_S_S_S_$__internal_accurate_pow) ;  /* 0x0000003400707944 */ /* 0x000fea0003c00000 */
[----:B------:R-:W-:Y:S05]  /*2a90*/  BSYNC.RECONVERGENT B2 ;  /* 0x0000000000027941 */ /* 0x000fea0003800200 */
.L_x_51:
[C---:B------:R-:W-:Y:S02]  /*2aa0*/  DADD R16, R48.reuse, 12 ;  /* 0x4028000030107429 */ /* 0x040fe40000000000 */
[----:B------:R-:W-:Y:S02]  /*2ab0*/  DSETP.NEU.AND P1, PT, R48, RZ, PT ;  /* 0x000000ff3000722a */ /* 0x000fe40003f2d000 */
[----:B------:R-:W-:Y:S02]  /*2ac0*/  DSETP.NEU.AND P0, PT, R46, RZ, PT ;  /* 0x000000ff2e00722a */ /* 0x000fe40003f0d000 */
[----:B------:R-:W-:Y:S02]  /*2ad0*/  DSETP.NEU.AND P3, PT, R48, 1, PT ;  /* 0x3ff000003000742a */ /* 0x000fe40003f6d000 */
[----:B------:R-:W-:Y:S02]  /*2ae0*/  FSEL R20, R20, RZ, P1 ;  /* 0x000000ff14147208 */ /* 0x000fe40000800000 */
[----:B------:R-:W-:Y:S01]  /*2af0*/  LOP3.LUT R18, R17, 0x7ff00000, RZ, 0xc0, !PT ;  /* 0x7ff0000011127812 */ /* 0x000fe200078ec0ff */
[----:B------:R-:W-:Y:S01]  /*2b00*/  DADD R16, -RZ, |R46| ;  /* 0x00000000ff107229 */ /* 0x000fe2000000052e */
[----:B------:R-:W-:-:S02]  /*2b10*/  FSEL R21, R21, RZ, P1 ;  /* 0x000000ff15157208 */ /* 0x000fc40000800000 */
[----:B------:R-:W-:-:S07]  /*2b20*/  ISETP.NE.AND P2, PT, R18, 0x7ff00000, PT ;  /* 0x7ff000001200780c */ /* 0x000fce0003f45270 */
[----:B------:R-:W-:-:S06]  /*2b30*/  IMAD.MOV.U32 R18, RZ, RZ, R16 ;  /* 0x000000ffff127224 */ /* 0x000fcc00078e0010 */
[----:B------:R-:W-:Y:S05]  /*2b40*/  @P2 BRA `(.L_x_52) ;  /* 0x0000000000182947 */ /* 0x000fea0003800000 */
[----:B------:R-:W-:-:S14]  /*2b50*/  DSETP.NAN.AND P1, PT, R48, R48, PT ;  /* 0x000000303000722a */ /* 0x000fdc0003f28000 */
[----:B------:R-:W-:Y:S01]  /*2b60*/  @P1 DADD R20, R48, 12 ;  /* 0x4028000030141429 */ /* 0x000fe20000000000 */
[----:B------:R-:W-:Y:S10]  /*2b70*/  @P1 BRA `(.L_x_52) ;  /* 0x00000000000c1947 */ /* 0x000ff40003800000 */
[----:B------:R-:W-:-:S14]  /*2b80*/  DSETP.NEU.AND P1, PT, |R48|, +INF , PT ;  /* 0x7ff000003000742a */ /* 0x000fdc0003f2d200 */
[----:B------:R-:W-:Y:S01]  /*2b90*/  @!P1 IMAD.MOV.U32 R20, RZ, RZ, 0x0 ;  /* 0x00000000ff149424 */ /* 0x000fe200078e00ff */
[----:B------:R-:W-:-:S07]  /*2ba0*/  @!P1 MOV R21, 0x7ff00000 ;  /* 0x7ff0000000159802 */ /* 0x000fce0000000f00 */
.L_x_52:
[----:B------:R-:W-:Y:S01]  /*2bb0*/  BSSY.RECONVERGENT B2, `(.L_x_53) ;  /* 0x0000006000027945 */ /* 0x000fe20003800200 */
[----:B------:R-:W-:Y:S01]  /*2bc0*/  FSEL R22, R20, RZ, P3 ;  /* 0x000000ff14167208 */ /* 0x000fe20001800000 */
[----:B------:R-:W-:Y:S01]  /*2bd0*/  IMAD.MOV.U32 R19, RZ, RZ, 0x40180000 ;  /* 0x40180000ff137424 */ /* 0x000fe200078e00ff */
[----:B------:R-:W-:Y:S02]  /*2be0*/  FSEL R23, R21, 1.875, P3 ;  /* 0x3ff0000015177808 */ /* 0x000fe40001800000 */
[----:B------:R-:W-:-:S07]  /*2bf0*/  MOV R16, 0x2c10 ;  /* 0x00002c1000107802 */ /* 0x000fce0000000f00 */
[----:B------:R-:W-:Y:S05]  /*2c00*/  CALL.REL.NOINC `($_Z11cal_Vext_FHPdPiS0_S0_S_S_S_S_S_S_S_S_S0_S0_S0_S0_S0_S_S_S_S_S_S_S_S_S_$__internal_accurate_pow) ;  /* 0x0000003400107944 */ /* 0x000fea0003c00000 */
[----:B------:R-:W-:Y:S05]  /*2c10*/  BSYNC.RECONVERGENT B2 ;  /* 0x0000000000027941 */ /* 0x000fea0003800200 */
.L_x_53:
[----:B------:R-:W-:Y:S01]  /*2c20*/  DADD R16, R46, 6 ;  /* 0x401800002e107429 */ /* 0x000fe20000000000 */
[----:B------:R-:W-:Y:S01]  /*2c30*/  BSSY.RECONVERGENT B2, `(.L_x_54) ;  /* 0x0000010000027945 */ /* 0x000fe20003800200 */
[----:B------:R-:W-:Y:S01]  /*2c40*/  DSETP.NEU.AND P1, PT, R48, RZ, PT ;  /* 0x000000ff3000722a */ /* 0x000fe20003f2d000 */
[----:B------:R-:W-:Y:S01]  /*2c50*/  FSEL R20, R20, RZ, P0 ;  /* 0x000000ff14147208 */ /* 0x000fe20000000000 */
[----:B------:R-:W-:Y:S01]  /*2c60*/  DSETP.NEU.AND P3, PT, R46, 1, PT ;  /* 0x3ff000002e00742a */ /* 0x000fe20003f6d000 */
[----:B------:R-:W-:-:S05]  /*2c70*/  FSEL R21, R21, RZ, P0 ;  /* 0x000000ff15157208 */ /* 0x000fca0000000000 */
[----:B------:R-:W-:Y:S01]  /*2c80*/  LOP3.LUT R18, R17, 0x7ff00000, RZ, 0xc0, !PT ;  /* 0x7ff0000011127812 */ /* 0x000fe200078ec0ff */
[----:B------:R-:W-:-:S03]  /*2c90*/  DADD R16, -RZ, |R48| ;  /* 0x00000000ff107229 */ /* 0x000fc60000000530 */
        /* <DEDUP_REMOVED lines=9> */
.L_x_55:
[----:B------:R-:W-:Y:S05]  /*2d30*/  BSYNC.RECONVERGENT B2 ;  /* 0x0000000000027941 */ /* 0x000fea0003800200 */
.L_x_54:
[----:B------:R-:W-:Y:S01]  /*2d40*/  BSSY.RECONVERGENT B2, `(.L_x_56) ;  /* 0x0000006000027945 */ /* 0x000fe20003800200 */
[----:B------:R-:W-:Y:S01]  /*2d50*/  FSEL R28, R20, RZ, P3 ;  /* 0x000000ff141c7208 */ /* 0x000fe20001800000 */
[----:B------:R-:W-:Y:S01]  /*2d60*/  IMAD.MOV.U32 R19, RZ, RZ, 0x40180000 ;  /* 0x40180000ff137424 */ /* 0x000fe200078e00ff */
[----:B------:R-:W-:Y:S02]  /*2d70*/  FSEL R29, R21, 1.875, P3 ;  /* 0x3ff00000151d7808 */ /* 0x000fe40001800000 */
[----:B------:R-:W-:-:S07]  /*2d80*/  MOV R16, 0x2da0 ;  /* 0x00002da000107802 */ /* 0x000fce0000000f00 */
[----:B------:R-:W-:Y:S05]  /*2d90*/  CALL.REL.NOINC `($_Z11cal_Vext_FHPdPiS0_S0_S_S_S_S_S_S_S_S_S0_S0_S0_S0_S0_S_S_S_S_S_S_S_S_S_$__internal_accurate_pow) ;  /* 0x0000003000ac7944 */ /* 0x000fea0003c00000 */
[----:B------:R-:W-:Y:S05]  /*2da0*/  BSYNC.RECONVERGENT B2 ;  /* 0x0000000000027941 */ /* 0x000fea0003800200 */
.L_x_56:
[----:B------:R-:W-:Y:S01]  /*2db0*/  DADD R16, R48, 6 ;  /* 0x4018000030107429 */ /* 0x000fe20000000000 */
[----:B------:R-:W-:Y:S02]  /*2dc0*/  FSEL R26, R20, RZ, P1 ;  /* 0x000000ff141a7208 */ /* 0x000fe40000800000 */
[----:B------:R-:W-:Y:S02]  /*2dd0*/  FSEL R27, R21, RZ, P1 ;  /* 0x000000ff151b7208 */ /* 0x000fe40000800000 */
[----:B------:R-:W-:-:S05]  /*2de0*/  MOV R18, 0x9b10e3 ;  /* 0x009b10e300127802 */ /* 0x000fca0000000f00 */
[----:B------:R-:W-:-:S04]  /*2df0*/  LOP3.LUT R16, R17, 0x7ff00000, RZ, 0xc0, !PT ;  /* 0x7ff0000011107812 */ /* 0x000fc800078ec0ff */
        /* <DEDUP_REMOVED lines=8> */
.L_x_57:
[----:B------:R-:W-:Y:S01]  /*2e80*/  BSSY.RECONVERGENT B2, `(.L_x_58) ;  /* 0x0000005000027945 */ /* 0x000fe20003800200 */
[----:B------:R-:W-:Y:S01]  /*2e90*/  IMAD.MOV.U32 R17, RZ, RZ, 0x38e185a7 ;  /* 0x38e185a7ff117424 */ /* 0x000fe200078e00ff */
[----:B------:R-:W-:Y:S01]  /*2ea0*/  MOV R16, 0x2ed0 ;  /* 0x00002ed000107802 */ /* 0x000fe20000000f00 */
[----:B------:R-:W-:-:S07]  /*2eb0*/  IMAD.MOV.U32 R19, RZ, RZ, 0x40000000 ;  /* 0x40000000ff137424 */ /* 0x000fce00078e00ff */
[----:B------:R-:W-:Y:S05]  /*2ec0*/  CALL.REL.NOINC `($_Z11cal_Vext_FHPdPiS0_S0_S_S_S_S_S_S_S_S_S0_S0_S0_S0_S0_S_S_S_S_S_S_S_S_S_$__internal_accurate_pow) ;  /* 0x0000003000607944 */ /* 0x000fea0003c00000 */
[----:B------:R-:W-:Y:S05]  /*2ed0*/  BSYNC.RECONVERGENT B2 ;  /* 0x0000000000027941 */ /* 0x000fea0003800200 */
.L_x_58:
[C---:B------:R-:W-:Y:S01]  /*2ee0*/  DSETP.NEU.AND P0, PT, R48.reuse, 1, PT ;  /* 0x3ff000003000742a */ /* 0x040fe20003f0d000 */
[----:B------:R-:W-:Y:S01]  /*2ef0*/  IMAD.MOV.U32 R18, RZ, RZ, 0x1 ;  /* 0x00000001ff127424 */ /* 0x000fe200078e00ff */
[----:B------:R-:W-:Y:S01]  /*2f00*/  FSETP.GEU.AND P2, PT, |R29|, 6.5827683646048100446e-37, PT ;  /* 0x036000001d00780b */ /* 0x000fe20003f4e200 */
[----:B------:R-:W-:Y:S01]  /*2f10*/  BSSY.RECONVERGENT B3, `(.L_x_59) ;  /* 0x0000019000037945 */ /* 0x000fe20003800200 */
[----:B------:R-:W-:Y:S02]  /*2f20*/  DSETP.NEU.AND P1, PT, R48, RZ, PT ;  /* 0x000000ff3000722a */ /* 0x000fe40003f2d000 */
[----:B------:R-:W-:Y:S02]  /*2f30*/  FSEL R17, R27, 1.875, P0 ;  /* 0x3ff000001b117808 */ /* 0x000fe40000000000 */
[----:B------:R-:W-:Y:S02]  /*2f40*/  FSEL R16, R26, RZ, P0 ;  /* 0x000000ff1a107208 */ /* 0x000fe40000000000 */
[----:B------:R-:W0:Y:S04]  /*2f50*/  MUFU.RCP64H R19, R17 ;  /* 0x0000001100137308 */ /* 0x000e280000001800 */
[----:B0-----:R-:W-:-:S08]  /*2f60*/  DFMA R26, -R16, R18, 1 ;  /* 0x3ff00000101a742b */ /* 0x001fd00000000112 */
[----:B------:R-:W-:-:S08]  /*2f70*/  DFMA R26, R26, R26, R26 ;  /* 0x0000001a1a1a722b */ /* 0x000fd0000000001a */
[----:B------:R-:W-:-:S08]  /*2f80*/  DFMA R26, R18, R26, R18 ;  /* 0x0000001a121a722b */ /* 0x000fd00000000012 */
[----:B------:R-:W-:-:S08]  /*2f90*/  DFMA R18, -R16, R26, 1 ;  /* 0x3ff000001012742b */ /* 0x000fd0000000011a */
[----:B------:R-:W-:-:S08]  /*2fa0*/  DFMA R18, R26, R18, R26 ;  /* 0x000000121a12722b */ /* 0x000fd0000000001a */
[----:B------:R-:W-:-:S08]  /*2fb0*/  DMUL R40, R28, R18 ;  /* 0x000000121c287228 */ /* 0x000fd00000000000 */
[----:B------:R-:W-:-:S08]  /*2fc0*/  DFMA R26, -R16, R40, R28 ;  /* 0x00000028101a722b */ /* 0x000fd0000000011c */
[----:B------:R-:W-:Y:S01]  /*2fd0*/  DFMA R40, R18, R26, R40 ;  /* 0x0000001a1228722b */ /* 0x000fe20000000028 */
[----:B------:R-:W-:Y:S01]  /*2fe0*/  MOV R26, R20 ;  /* 0x00000014001a7202 */ /* 0x000fe20000000f00 */
[----:B------:R-:W-:-:S08]  /*2ff0*/  IMAD.MOV.U32 R27, RZ, RZ, R21 ;  /* 0x000000ffff1b7224 */ /* 0x000fd000078e0015 */
        /* <DEDUP_REMOVED lines=8> */
[----:B------:R-:W-:Y:S01]  /*3080*/  IMAD.MOV.U32 R40, RZ, RZ, R18 ;  /* 0x000000ffff287224 */ /* 0x000fe200078e0012 */
[----:B------:R-:W-:-:S07]  /*3090*/  MOV R41, R17 ;  /* 0x0000001100297202 */ /* 0x000fce0000000f00 */
.L_x_60:
[----:B------:R-:W-:Y:S05]  /*30a0*/  BSYNC.RECONVERGENT B3 ;  /* 0x0000000000037941 */ /* 0x000fea0003800200 */
.L_x_59:
[----:B------:R-:W0:Y:S01]  /*30b0*/  MUFU.RCP64H R17, R23 ;  /* 0x0000001700117308 */ /* 0x000e220000001800 */
[----:B------:R-:W-:Y:S01]  /*30c0*/  IMAD.MOV.U32 R16, RZ, RZ, 0x1 ;  /* 0x00000001ff107424 */ /* 0x000fe200078e00ff */
[----:B------:R-:W-:Y:S01]  /*30d0*/  FSETP.GEU.AND P2, PT, |R31|, 6.5827683646048100446e-37, PT ;  /* 0x036000001f00780b */ /* 0x000fe20003f4e200 */
[----:B------:R-:W-:Y:S04]  /*30e0*/  BSSY.RECONVERGENT B3, `(.L_x_61) ;  /* 0x0000013000037945 */ /* 0x000fe80003800200 */
        /* <DEDUP_REMOVED lines=14> */
[----:B------:R-:W-:Y:S02]  /*31d0*/  IMAD.MOV.U32 R20, RZ, RZ, R30 ;  /* 0x000000ffff147224 */ /* 0x000fe400078e001e */
[----:B------:R-:W-:-:S07]  /*31e0*/  IMAD.MOV.U32 R19, RZ, RZ, R31 ;  /* 0x000000ffff137224 */ /* 0x000fce00078e001f */
[----:B------:R-:W-:Y:S05]  /*31f0*/  CALL.REL.NOINC `($__internal_1_$__cuda_sm20_div_rn_f64_full) ;  /* 0x0000002400407944 */ /* 0x000fea0003c00000 */
[----:B------:R-:W-:-:S07]  /*3200*/  MOV R16, R18 ;  /* 0x0000001200107202 */ /* 0x000fce0000000f00 */
.L_x_62:
[----:B------:R-:W-:Y:S05]  /*3210*/  BSYNC.RECONVERGENT B3 ;  /* 0x0000000000037941 */ /* 0x000fea0003800200 */
.L_x_61:
[----:B------:R-:W-:Y:S01]  /*3220*/  DMUL R24, R24, 24 ;  /* 0x4038000018187828 */ /* 0x000fe20000000000 */
[----:B------:R-:W-:Y:S01]  /*3230*/  IMAD.MOV.U32 R18, RZ, RZ, 0x1 ;  /* 0x00000001ff127424 */ /* 0x000fe200078e00ff */
[----:B------:R-:W-:Y:S01]  /*3240*/  DMUL R26, R26, R38 ;  /* 0x000000261a1a7228 */ /* 0x000fe20000000000 */
[----:B------:R-:W-:Y:S01]  /*3250*/  BSSY.RECONVERGENT B3, `(.L_x_63) ;  /* 0x0000016000037945 */ /* 0x000fe20003800200 */
[----:B------:R-:W-:Y:S02]  /*3260*/  DADD R40, R16, -R40 ;  /* 0x0000000010287229 */ /* 0x000fe40000000828 */
[----:B------:R-:W0:Y:S06]  /*3270*/  MUFU.RCP64H R19, R25 ;  /* 0x0000001900137308 */ /* 0x000e2c0000001800 */
[----:B------:R-:W-:Y:S01]  /*3280*/  FSETP.GEU.AND P2, PT, |R27|, 6.5827683646048100446e-37, PT ;  /* 0x036000001b00780b */ /* 0x000fe20003f4e200 */
        /* <DEDUP_REMOVED lines=18> */
.L_x_64:
[----:B------:R-:W-:Y:S05]  /*33b0*/  BSYNC.RECONVERGENT B3 ;  /* 0x0000000000037941 */ /* 0x000fea0003800200 */
.L_x_63:
[----:B------:R-:W-:Y:S01]  /*33c0*/  UMOV UR6, 0x78b58c40 ;  /* 0x78b58c4000067882 */ /* 0x000fe20000000000 */
[----:B------:R-:W-:Y:S01]  /*33d0*/  UMOV UR7, 0x4415af1d ;  /* 0x4415af1d00077882 */ /* 0x000fe20000000000 */
[----:B------:R-:W-:Y:S01]  /*33e0*/  DADD R16, -RZ, |R48| ;  /* 0x00000000ff107229 */ /* 0x000fe20000000530 */
[----:B------:R-:W-:Y:S01]  /*33f0*/  BSSY.RECONVERGENT B2, `(.L_x_65) ;  /* 0x0000009000027945 */ /* 0x000fe20003800200 */
[----:B------:R-:W-:Y:S02]  /*3400*/  DMUL R18, R18, UR6 ;  /* 0x0000000612127c28 */ /* 0x000fe40008000000 */
[----:B------:R-:W-:-:S06]  /*3410*/  DMUL R26, R30, 132 ;  /* 0x406080001e1a7828 */ /* 0x000fcc0000000000 */
[----:B------:R-:W-:-:S08]  /*3420*/  DMUL R18, R18, 4 ;  /* 0x4010000012127828 */ /* 0x000fd00000000000 */
[----:B------:R-:W-:Y:S01]  /*3430*/  DMUL R24, R18, R44 ;  /* 0x0000002c12187228 */ /* 0x000fe20000000000 */
[----:B------:R-:W-:Y:S01]  /*3440*/  IMAD.MOV.U32 R18, RZ, RZ, R16 ;  /* 0x000000ffff127224 */ /* 0x000fe200078e0010 */
[----:B------:R-:W-:Y:S01]  /*3450*/  MOV R16, 0x3480 ;  /* 0x0000348000107802 */ /* 0x000fe20000000f00 */
[----:B------:R-:W-:-:S08]  /*3460*/  IMAD.MOV.U32 R19, RZ, RZ, 0x402c0000 ;  /* 0x402c0000ff137424 */ /* 0x000fd000078e00ff */
[----:B------:R-:W-:Y:S05]  /*3470*/  CALL.REL.NOINC `($_Z11cal_Vext_FHPdPiS0_S0_S_S_S_S_S_S_S_S_S0_S0_S0_S0_S0_S_S_S_S_S_S_S_S_S_$__internal_accurate_pow) ;  /* 0x0000002800f47944 */ /* 0x000fea0003c00000 */
[----:B------:R-:W-:Y:S05]  /*3480*/  BSYNC.RECONVERGENT B2 ;  /* 0x0000000000027941 */ /* 0x000fea0003800200 */
.L_x_65:
[C---:B------:R-:W-:Y:S01]  /*3490*/  DADD R16, R48.reuse, 14 ;  /* 0x402c000030107429 */ /* 0x040fe20000000000 */
[----:B------:R-:W-:Y:S01]  /*34a0*/  FSEL R20, R20, RZ, P1 ;  /* 0x000000ff14147208 */ /* 0x000fe20000800000 */
[C---:B------:R-:W-:Y:S01]  /*34b0*/  DSETP.NEU.AND P3, PT, R48.reuse, 1, PT ;  /* 0x3ff000003000742a */ /* 0x040fe20003f6d000 */
[----:B------:R-:W-:Y:S01]  /*34c0*/  FSEL R21, R21, RZ, P1 ;  /* 0x000000ff15157208 */ /* 0x000fe20000800000 */
[----:B------:R-:W-:Y:S02]  /*34d0*/  DSETP.NEU.AND P0, PT, R48, RZ, PT ;  /* 0x000000ff3000722a */ /* 0x000fe40003f0d000 */
[----:B------:R-:W-:-:S04]  /*34e0*/  DMUL R22, R28, 30 ;  /* 0x403e00001c167828 */ /* 0x000fc80000000000 */
        /* <DEDUP_REMOVED lines=11> */
.L_x_66:
[----:B------:R-:W-:Y:S01]  /*35a0*/  BSSY.RECONVERGENT B2, `(.L_x_67) ;  /* 0x0000006000027945 */ /* 0x000fe20003800200 */
[----:B------:R-:W-:Y:S02]  /*35b0*/  FSEL R42, R20, RZ, P3 ;  /* 0x000000ff142a7208 */ /* 0x000fe40001800000 */
[----:B------:R-:W-:Y:S02]  /*35c0*/  FSEL R43, R21, 1.875, P3 ;  /* 0x3ff00000152b7808 */ /* 0x000fe40001800000 */
[----:B------:R-:W-:Y:S02]  /*35d0*/  MOV R19, 0x40200000 ;  /* 0x4020000000137802 */ /* 0x000fe40000000f00 */
[----:B------:R-:W-:-:S07]  /*35e0*/  MOV R16, 0x3600 ;  /* 0x0000360000107802 */ /* 0x000fce0000000f00 */
[----:B------:R-:W-:Y:S05]  /*35f0*/  CALL.REL.NOINC `($_Z11cal_Vext_FHPdPiS0_S0_S_S_S_S_S_S_S_S_S0_S0_S0_S0_S0_S_S_S_S_S_S_S_S_S_$__internal_accurate_pow) ;  /* 0x0000002800947944 */ /* 0x000fea0003c00000 */
[----:B------:R-:W-:Y:S05]  /*3600*/  BSYNC.RECONVERGENT B2 ;  /* 0x0000000000027941 */ /* 0x000fea0003800200 */
.L_x_67:
[C---:B------:R-:W-:Y:S01]  /*3610*/  DADD R16, R48.reuse, 8 ;  /* 0x4020000030107429 */ /* 0x040fe20000000000 */
[----:B------:R-:W-:Y:S01]  /*3620*/  FSEL R20, R20, RZ, P0 ;  /* 0x000000ff14147208 */ /* 0x000fe20000000000 */
[----:B------:R-:W-:Y:S01]  /*3630*/  DSETP.NEU.AND P2, PT, R48, 1, PT ;  /* 0x3ff000003000742a */ /* 0x000fe20003f4d000 */
[----:B------:R-:W-:-:S07]  /*3640*/  FSEL R21, R21, RZ, P0 ;  /* 0x000000ff15157208 */ /* 0x000fce0000000000 */
        /* <DEDUP_REMOVED lines=9> */
.L_x_68:
[----:B------:R-:W-:Y:S01]  /*36e0*/  FSEL R17, R21, 1.875, P2 ;  /* 0x3ff0000015117808 */ /* 0x000fe20001000000 */
[----:B------:R-:W-:Y:S01]  /*36f0*/  IMAD.MOV.U32 R18, RZ, RZ, 0x1 ;  /* 0x00000001ff127424 */ /* 0x000fe200078e00ff */
[----:B------:R-:W-:Y:S01]  /*3700*/  FSEL R16, R20, RZ, P2 ;  /* 0x000000ff14107208 */ /* 0x000fe20001000000 */
[----:B------:R-:W-:Y:S01]  /*3710*/  BSSY.RECONVERGENT B3, `(.L_x_69) ;  /* 0x0000016000037945 */ /* 0x000fe20003800200 */
[----:B------:R-:W0:Y:S01]  /*3720*/  MUFU.RCP64H R19, R17 ;  /* 0x0000001100137308 */ /* 0x000e220000001800 */
[----:B------:R-:W-:Y:S01]  /*3730*/  FSETP.GEU.AND P1, PT, |R23|, 6.5827683646048100446e-37, PT ;  /* 0x036000001700780b */ /* 0x000fe20003f2e200 */
[----:B------:R-:W-:Y:S02]  /*3740*/  DSETP.NEU.AND P6, PT, R48, RZ, PT ;  /* 0x000000ff3000722a */ /* 0x000fe40003fcd000 */
        /* <DEDUP_REMOVED lines=18> */
.L_x_70:
[----:B------:R-:W-:Y:S05]  /*3870*/  BSYNC.RECONVERGENT B3 ;  /* 0x0000000000037941 */ /* 0x000fea0003800200 */
.L_x_69:
        /* <DEDUP_REMOVED lines=21> */
[----:B------:R-:W-:-:S07]  /*39d0*/  IMAD.MOV.U32 R16, RZ, RZ, R18 ;  /* 0x000000ffff107224 */ /* 0x000fce00078e0012 */
.L_x_72:
[----:B------:R-:W-:Y:S05]  /*39e0*/  BSYNC.RECONVERGENT B3 ;  /* 0x0000000000037941 */ /* 0x000fea0003800200 */
.L_x_71:
[----:B------:R-:W-:Y:S01]  /*39f0*/  DADD R16, R16, -R52 ;  /* 0x0000000010107229 */ /* 0x000fe20000000834 */
[----:B------:R-:W-:Y:S01]  /*3a00*/  UMOV UR6, 0xf1c35ca5 ;  /* 0xf1c35ca500067882 */ /* 0x000fe20000000000 */
[----:B------:R-:W-:Y:S01]  /*3a10*/  UMOV UR7, 0x483d6329 ;  /* 0x483d632900077882 */ /* 0x000fe20000000000 */
[----:B------:R-:W-:Y:S01]  /*3a20*/  DMUL R42, R30, 23844 ;  /* 0x40d749001e2a7828 */ /* 0x000fe20000000000 */
[----:B------:R-:W-:Y:S01]  /*3a30*/  BSSY.RECONVERGENT B2, `(.L_x_73) ;  /* 0x000000b000027945 */ /* 0x000fe20003800200 */
[----:B------:R-:W-:-:S03]  /*3a40*/  DMUL R18, R10, UR6 ;  /* 0x000000060a127c28 */ /* 0x000fc60008000000 */
[----:B------:R-:W-:Y:S02]  /*3a50*/  DMUL R10, R24, R16 ;  /* 0x00000010180a7228 */ /* 0x000fe40000000000 */
[----:B------:R-:W-:-:S03]  /*3a60*/  DADD R16, -RZ, |R48| ;  /* 0x00000000ff107229 */ /* 0x000fc60000000530 */
[----:B------:R-:W-:-:S03]  /*3a70*/  DMUL R18, R18, 4 ;  /* 0x4010000012127828 */ /* 0x000fc60000000000 */
[----:B------:R-:W-:-:S05]  /*3a80*/  DFMA R10, R32, R40, R10 ;  /* 0x00000028200a722b */ /* 0x000fca000000000a */
[----:B------:R-:W-:Y:S01]  /*3a90*/  DMUL R44, R18, R44 ;  /* 0x0000002c122c7228 */ /* 0x000fe20000000000 */
[----:B------:R-:W-:Y:S01]  /*3aa0*/  IMAD.MOV.U32 R18, RZ, RZ, R16 ;  /* 0x000000ffff127224 */ /* 0x000fe200078e0010 */
[----:B------:R-:W-:Y:S01]  /*3ab0*/  MOV R16, 0x3ae0 ;  /* 0x00003ae000107802 */ /* 0x000fe20000000f00 */
[----:B------:R-:W-:-:S08]  /*3ac0*/  IMAD.MOV.U32 R19, RZ, RZ, 0x40300000 ;  /* 0x40300000ff137424 */ /* 0x000fd000078e00ff */
[----:B------:R-:W-:Y:S05]  /*3ad0*/  CALL.REL.NOINC `($_Z11cal_Vext_FHPdPiS0_S0_S_S_S_S_S_S_S_S_S0_S0_S0_S0_S0_S_S_S_S_S_S_S_S_S_$__internal_accurate_pow) ;  /* 0x00000024005c7944 */ /* 0x000fea0003c00000 */
[----:B------:R-:W-:Y:S05]  /*3ae0*/  BSYNC.RECONVERGENT B2 ;  /* 0x0000000000027941 */ /* 0x000fea0003800200 */
.L_x_73:
        /* <DEDUP_REMOVED lines=15> */
[----:B------:R-:W-:Y:S01]  /*3be0*/  @!P2 MOV R20, 0x0 ;  /* 0x000000000014a802 */ /* 0x000fe20000000f00 */
[----:B------:R-:W-:-:S07]  /*3bf0*/  @!P2 IMAD.MOV.U32 R21, RZ, RZ, 0x7ff00000 ;  /* 0x7ff00000ff15a424 */ /* 0x000fce00078e00ff */
.L_x_74:
[----:B------:R-:W-:Y:S01]  /*3c00*/  BSSY.RECONVERGENT B2, `(.L_x_75) ;  /* 0x0000006000027945 */ /* 0x000fe20003800200 */
[----:B------:R-:W-:Y:S01]  /*3c10*/  FSEL R52, R20, RZ, P0 ;  /* 0x000000ff14347208 */ /* 0x000fe20000000000 */
[----:B------:R-:W-:Y:S01]  /*3c20*/  IMAD.MOV.U32 R19, RZ, RZ, 0x40240000 ;  /* 0x40240000ff137424 */ /* 0x000fe200078e00ff */
[----:B------:R-:W-:Y:S02]  /*3c30*/  FSEL R53, R21, 1.875, P0 ;  /* 0x3ff0000015357808 */ /* 0x000fe40000000000 */
[----:B------:R-:W-:-:S07]  /*3c40*/  MOV R16, 0x3c60 ;  /* 0x00003c6000107802 */ /* 0x000fce0000000f00 */
[----:B------:R-:W-:Y:S05]  /*3c50*/  CALL.REL.NOINC `($_Z11cal_Vext_FHPdPiS0_S0_S_S_S_S_S_S_S_S_S0_S0_S0_S0_S0_S_S_S_S_S_S_S_S_S_$__internal_accurate_pow) ;  /* 0x0000002000fc7944 */ /* 0x000fea0003c00000 */
[----:B------:R-:W-:Y:S05]  /*3c60*/  BSYNC.RECONVERGENT B2 ;  /* 0x0000000000027941 */ /* 0x000fea0003800200 */
.L_x_75:
[----:B------:R-:W-:Y:S01]  /*3c70*/  DADD R16, R48, 10 ;  /* 0x4024000030107429 */ /* 0x000fe20000000000 */
[----:B------:R-:W-:Y:S02]  /*3c80*/  FSEL R20, R20, RZ, P1 ;  /* 0x000000ff14147208 */ /* 0x000fe40000800000 */
        /* <DEDUP_REMOVED lines=10> */
.L_x_76:
[----:B------:R-:W-:Y:S01]  /*3d30*/  FSEL R17, R21, 1.875, P0 ;  /* 0x3ff0000015117808 */ /* 0x000fe20000000000 */
[----:B------:R-:W-:Y:S01]  /*3d40*/  IMAD.MOV.U32 R18, RZ, RZ, 0x1 ;  /* 0x00000001ff127424 */ /* 0x000fe200078e00ff */
[----:B------:R-:W-:Y:S01]  /*3d50*/  FSEL R16, R20, RZ, P0 ;  /* 0x000000ff14107208 */ /* 0x000fe20000000000 */
[----:B------:R-:W-:Y:S01]  /*3d60*/  BSSY.RECONVERGENT B3, `(.L_x_77) ;  /* 0x0000015000037945 */ /* 0x000fe20003800200 */
[----:B------:R-:W0:Y:S01]  /*3d70*/  MUFU.RCP64H R19, R17 ;  /* 0x0000001100137308 */ /* 0x000e220000001800 */
[----:B------:R-:W-:-:S03]  /*3d80*/  FSETP.GEU.AND P1, PT, |R41|, 6.5827683646048100446e-37, PT ;  /* 0x036000002900780b */ /* 0x000fc60003f2e200 */
        /* <DEDUP_REMOVED lines=11> */
[----:B------:R-:W-:Y:S01]  /*3e40*/  MOV R18, R16 ;  /* 0x0000001000127202 */ /* 0x000fe20000000f00 */
[----:B------:R-:W-:Y:S01]  /*3e50*/  IMAD.MOV.U32 R20, RZ, RZ, R40 ;  /* 0x000000ffff147224 */ /* 0x000fe200078e0028 */
[----:B------:R-:W-:Y:S01]  /*3e60*/  MOV R16, 0x3e90 ;  /* 0x00003e9000107802 */ /* 0x000fe20000000f00 */
[----:B------:R-:W-:-:S07]  /*3e70*/  IMAD.MOV.U32 R19, RZ, RZ, R41 ;  /* 0x000000ffff137224 */ /* 0x000fce00078e0029 */
[----:B------:R-:W-:Y:S05]  /*3e80*/  CALL.REL.NOINC `($__internal_1_$__cuda_sm20_div_rn_f64_full) ;  /* 0x00000018001c7944 */ /* 0x000fea0003c00000 */
[----:B------:R-:W-:Y:S02]  /*3e90*/  IMAD.MOV.U32 R48, RZ, RZ, R18 ;  /* 0x000000ffff307224 */ /* 0x000fe400078e0012 */
[----:B------:R-:W-:-:S07]  /*3ea0*/  IMAD.MOV.U32 R49, RZ, RZ, R17 ;  /* 0x000000ffff317224 */ /* 0x000fce00078e0011 */
.L_x_78:
[----:B------:R-:W-:Y:S05]  /*3eb0*/  BSYNC.RECONVERGENT B3 ;  /* 0x0000000000037941 */ /* 0x000fea0003800200 */
.L_x_77:
        /* <DEDUP_REMOVED lines=18> */
[----:B------:R-:W-:Y:S02]  /*3fe0*/  IMAD.MOV.U32 R20, RZ, RZ, R42 ;  /* 0x000000ffff147224 */ /* 0x000fe400078e002a */
[----:B------:R-:W-:-:S07]  /*3ff0*/  IMAD.MOV.U32 R19, RZ, RZ, R43 ;  /* 0x000000ffff137224 */ /* 0x000fce00078e002b */
[----:B------:R-:W-:Y:S05]  /*4000*/  CALL.REL.NOINC `($__internal_1_$__cuda_sm20_div_rn_f64_full) ;  /* 0x0000001400bc7944 */ /* 0x000fea0003c00000 */
[----:B------:R-:W-:-:S07]  /*4010*/  IMAD.MOV.U32 R16, RZ, RZ, R18 ;  /* 0x000000ffff107224 */ /* 0x000fce00078e0012 */
.L_x_80:
[----:B------:R-:W-:Y:S05]  /*4020*/  BSYNC.RECONVERGENT B3 ;  /* 0x0000000000037941 */ /* 0x000fea0003800200 */
.L_x_79:
[----:B------:R-:W-:Y:S01]  /*4030*/  UMOV UR6, 0x9999999a ;  /* 0x9999999a00067882 */ /* 0x000fe20000000000 */
[----:B------:R-:W-:Y:S01]  /*4040*/  UMOV UR7, 0x3fb99999 ;  /* 0x3fb9999900077882 */ /* 0x000fe20000000000 */
[----:B------:R-:W-:Y:S01]  /*4050*/  DADD R48, R16, -R48 ;  /* 0x0000000010307229 */ /* 0x000fe20000000830 */
[----:B------:R-:W-:Y:S01]  /*4060*/  BSSY.RECONVERGENT B2, `(.L_x_81) ;  /* 0x000000b000027945 */ /* 0x000fe20003800200 */
[----:B------:R-:W-:Y:S01]  /*4070*/  DMUL R46, R46, UR6 ;  /* 0x000000062e2e7c28 */ /* 0x000fe20008000000 */
[----:B------:R-:W-:-:S05]  /*4080*/  MOV R19, 0x40280000 ;  /* 0x4028000000137802 */ /* 0x000fca0000000f00 */
[----:B------:R-:W-:Y:S02]  /*4090*/  DFMA R48, R44, R48, R10 ;  /* 0x000000302c30722b */ /* 0x000fe4000000000a */
[----:B------:R-:W-:-:S06]  /*40a0*/  DSETP.GEU.AND P0, PT, R50, R46, PT ;  /* 0x0000002e3200722a */ /* 0x000fcc0003f0e000 */
[----:B------:R-:W-:Y:S02]  /*40b0*/  FSEL R46, R46, R50, !P0 ;  /* 0x000000322e2e7208 */ /* 0x000fe40004000000 */
[----:B------:R-:W-:-:S06]  /*40c0*/  FSEL R47, R47, R51, !P0 ;  /* 0x000000332f2f7208 */ /* 0x000fcc0004000000 */
[----:B------:R-:W-:-:S10]  /*40d0*/  DADD R16, -RZ, |R46| ;  /* 0x00000000ff107229 */ /* 0x000fd4000000052e */
[----:B------:R-:W-:Y:S01]  /*40e0*/  IMAD.MOV.U32 R18, RZ, RZ, R16 ;  /* 0x000000ffff127224 */ /* 0x000fe200078e0010 */
[----:B------:R-:W-:-:S07]  /*40f0*/  MOV R16, 0x4110 ;  /* 0x0000411000107802 */ /* 0x000fce0000000f00 */
[----:B------:R-:W-:Y:S05]  /*4100*/  CALL.REL.NOINC `($_Z11cal_Vext_FHPdPiS0_S0_S_S_S_S_S_S_S_S_S0_S0_S0_S0_S0_S_S_S_S_S_S_S_S_S_$__internal_accurate_pow) ;  /* 0x0000001c00d07944 */ /* 0x000fea0003c00000 */
[----:B------:R-:W-:Y:S05]  /*4110*/  BSYNC.RECONVERGENT B2 ;  /* 0x0000000000027941 */ /* 0x000fea0003800200 */
.L_x_81:
        /* <DEDUP_REMOVED lines=15> */
.L_x_83:
[----:B------:R-:W-:Y:S05]  /*4210*/  BSYNC.RECONVERGENT B2 ;  /* 0x0000000000027941 */ /* 0x000fea0003800200 */
.L_x_82:
        /* <DEDUP_REMOVED lines=24> */
.L_x_85:
[----:B------:R-:W-:Y:S05]  /*43a0*/  BSYNC.RECONVERGENT B3 ;  /* 0x0000000000037941 */ /* 0x000fea0003800200 */
.L_x_84:
[----:B------:R-:W-:Y:S01]  /*43b0*/  DADD R16, -RZ, |R46| ;  /* 0x00000000ff107229 */ /* 0x000fe2000000052e */
[----:B------:R-:W-:Y:S01]  /*43c0*/  BSSY.RECONVERGENT B2, `(.L_x_86) ;  /* 0x0000005000027945 */ /* 0x000fe20003800200 */
[----:B------:R-:W-:-:S08]  /*43d0*/  IMAD.MOV.U32 R19, RZ, RZ, 0x40180000 ;  /* 0x40180000ff137424 */ /* 0x000fd000078e00ff */
[----:B------:R-:W-:Y:S01]  /*43e0*/  IMAD.MOV.U32 R18, RZ, RZ, R16 ;  /* 0x000000ffff127224 */ /* 0x000fe200078e0010 */
[----:B------:R-:W-:-:S07]  /*43f0*/  MOV R16, 0x4410 ;  /* 0x0000441000107802 */ /* 0x000fce0000000f00 */
[----:B------:R-:W-:Y:S05]  /*4400*/  CALL.REL.NOINC `($_Z11cal_Vext_FHPdPiS0_S0_S_S_S_S_S_S_S_S_S0_S0_S0_S0_S0_S_S_S_S_S_S_S_S_S_$__internal_accurate_pow) ;  /* 0x0000001c00107944 */ /* 0x000fea0003c00000 */
[----:B------:R-:W-:Y:S05]  /*4410*/  BSYNC.RECONVERGENT B2 ;  /* 0x0000000000027941 */ /* 0x000fea0003800200 */
.L_x_86:
[C---:B------:R-:W-:Y:S01]  /*4420*/  DADD R16, R46.reuse, 6 ;  /* 0x401800002e107429 */ /* 0x040fe20000000000 */
[----:B------:R-:W-:Y:S01]  /*4430*/  BSSY.RECONVERGENT B2, `(.L_x_87) ;  /* 0x000000d000027945 */ /* 0x000fe20003800200 */
[----:B------:R-:W-:Y:S01]  /*4440*/  DSETP.NEU.AND P2, PT, R46, 1, PT ;  /* 0x3ff000002e00742a */ /* 0x000fe20003f4d000 */
[----:B------:R-:W-:Y:S02]  /*4450*/  FSEL R20, R20, RZ, P0 ;  /* 0x000000ff14147208 */ /* 0x000fe40000000000 */
[----:B------:R-:W-:-:S05]  /*4460*/  FSEL R21, R21, RZ, P0 ;  /* 0x000000ff15157208 */ /* 0x000fca0000000000 */
[----:B------:R-:W-:-:S04]  /*4470*/  LOP3.LUT R16, R17, 0x7ff00000, RZ, 0xc0, !PT ;  /* 0x7ff0000011107812 */ /* 0x000fc800078ec0ff */
[----:B------:R-:W-:-:S13]  /*4480*/  ISETP.NE.AND P1, PT, R16, 0x7ff00000, PT ;  /* 0x7ff000001000780c */ /* 0x000fda0003f25270 */
[----:B------:R-:W-:Y:S05]  /*4490*/  @P1 BRA `(.L_x_88) ;  /* 0x0000000000181947 */ /* 0x000fea0003800000 */
[----:B------:R-:W-:-:S14]  /*44a0*/  DSETP.NAN.AND P0, PT, R46, R46, PT ;  /* 0x0000002e2e00722a */ /* 0x000fdc0003f08000 */
[----:B------:R-:W-:Y:S01]  /*44b0*/  @P0 DADD R20, R46, 6 ;  /* 0x401800002e140429 */ /* 0x000fe20000000000 */
[----:B------:R-:W-:Y:S10]  /*44c0*/  @P0 BRA `(.L_x_88) ;  /* 0x00000000000c0947 */ /* 0x000ff40003800000 */
[----:B------:R-:W-:-:S14]  /*44d0*/  DSETP.NEU.AND P0, PT, |R46|, +INF , PT ;  /* 0x7ff000002e00742a */ /* 0x000fdc0003f0d200 */
[----:B------:R-:W-:Y:S01]  /*44e0*/  @!P0 IMAD.MOV.U32 R20, RZ, RZ, 0x0 ;  /* 0x00000000ff148424 */ /* 0x000fe200078e00ff */
[----:B------:R-:W-:-:S07]  /*44f0*/  @!P0 MOV R21, 0x7ff00000 ;  /* 0x7ff0000000158802 */ /* 0x000fce0000000f00 */
.L_x_88:
[----:B------:R-:W-:Y:S05]  /*4500*/  BSYNC.RECONVERGENT B2 ;  /* 0x0000000000027941 */ /* 0x000fea0003800200 */
.L_x_87:
        /* <DEDUP_REMOVED lines=25> */
.L_x_90:
[----:B------:R-:W-:Y:S05]  /*46a0*/  BSYNC.RECONVERGENT B3 ;  /* 0x0000000000037941 */ /* 0x000fea0003800200 */
.L_x_89:
[----:B------:R-:W-:Y:S01]  /*46b0*/  DADD R10, -R16, R10 ;  /* 0x00000000100a7229 */ /* 0x000fe2000000010a */
[----:B------:R-:W-:Y:S01]  /*46c0*/  BSSY.RECONVERGENT B2, `(.L_x_91) ;  /* 0x0000007000027945 */ /* 0x000fe20003800200 */
[----:B------:R-:W-:Y:S01]  /*46d0*/  DADD R16, -RZ, |R46| ;  /* 0x00000000ff107229 */ /* 0x000fe2000000052e */
[----:B------:R-:W-:-:S05]  /*46e0*/  IMAD.MOV.U32 R19, RZ, RZ, 0x402c0000 ;  /* 0x402c0000ff137424 */ /* 0x000fca00078e00ff */
[----:B------:R-:W-:-:S04]  /*46f0*/  DMUL R32, R32, R10 ;  /* 0x0000000a20207228 */ /* 0x000fc80000000000 */
[----:B------:R-:W-:Y:S01]  /*4700*/  IMAD.MOV.U32 R18, RZ, RZ, R16 ;  /* 0x000000ffff127224 */ /* 0x000fe200078e0010 */
[----:B------:R-:W-:-:S07]  /*4710*/  MOV R16, 0x4730 ;  /* 0x0000473000107802 */ /* 0x000fce0000000f00 */
[----:B------:R-:W-:Y:S05]  /*4720*/  CALL.REL.NOINC `($_Z11cal_Vext_FHPdPiS0_S0_S_S_S_S_S_S_S_S_S0_S0_S0_S0_S0_S_S_S_S_S_S_S_S_S_$__internal_accurate_pow) ;  /* 0x0000001800487944 */ /* 0x000fea0003c00000 */
[----:B------:R-:W-:Y:S05]  /*4730*/  BSYNC.RECONVERGENT B2 ;  /* 0x0000000000027941 */ /* 0x000fea0003800200 */
.L_x_91:
        /* <DEDUP_REMOVED lines=14> */
.L_x_93:
[----:B------:R-:W-:Y:S05]  /*4820*/  BSYNC.RECONVERGENT B2 ;  /* 0x0000000000027941 */ /* 0x000fea0003800200 */
.L_x_92:
        /* <DEDUP_REMOVED lines=25> */
.L_x_95:
[----:B------:R-:W-:Y:S05]  /*49c0*/  BSYNC.RECONVERGENT B3 ;  /* 0x0000000000037941 */ /* 0x000fea0003800200 */
.L_x_94:
[----:B------:R-:W-:Y:S01]  /*49d0*/  DADD R16, -RZ, |R46| ;  /* 0x00000000ff107229 */ /* 0x000fe2000000052e */
[----:B------:R-:W-:Y:S01]  /*49e0*/  BSSY.RECONVERGENT B2, `(.L_x_96) ;  /* 0x0000005000027945 */ /* 0x000fe20003800200 */
[----:B------:R-:W-:-:S08]  /*49f0*/  IMAD.MOV.U32 R19, RZ, RZ, 0x40200000 ;  /* 0x40200000ff137424 */ /* 0x000fd000078e00ff */
[----:B------:R-:W-:Y:S02]  /*4a00*/  MOV R18, R16 ;  /* 0x0000001000127202 */ /* 0x000fe40000000f00 */
[----:B------:R-:W-:-:S07]  /*4a10*/  MOV R16, 0x4a30 ;  /* 0x00004a3000107802 */ /* 0x000fce0000000f00 */
[----:B------:R-:W-:Y:S05]  /*4a20*/  CALL.REL.NOINC `($_Z11cal_Vext_FHPdPiS0_S0_S_S_S_S_S_S_S_S_S0_S0_S0_S0_S0_S_S_S_S_S_S_S_S_S_$__internal_accurate_pow) ;  /* 0x0000001400887944 */ /* 0x000fea0003c00000 */
[----:B------:R-:W-:Y:S05]  /*4a30*/  BSYNC.RECONVERGENT B2 ;  /* 0x0000000000027941 */ /* 0x000fea0003800200 */
.L_x_96:
        /* <DEDUP_REMOVED lines=14> */
.L_x_98:
[----:B------:R-:W-:Y:S05]  /*4b20*/  BSYNC.RECONVERGENT B2 ;  /* 0x0000000000027941 */ /* 0x000fea0003800200 */
.L_x_97:
        /* <DEDUP_REMOVED lines=25> */
.L_x_100:
[----:B------:R-:W-:Y:S05]  /*4cc0*/  BSYNC.RECONVERGENT B3 ;  /* 0x0000000000037941 */ /* 0x000fea0003800200 */
.L_x_99:
[----:B------:R-:W-:Y:S01]  /*4cd0*/  DADD R10, -R16, R10 ;  /* 0x00000000100a7229 */ /* 0x000fe2000000010a */
[----:B------:R-:W-:Y:S01]  /*4ce0*/  BSSY.RECONVERGENT B2, `(.L_x_101) ;  /* 0x0000007000027945 */ /* 0x000fe20003800200 */
[----:B------:R-:W-:Y:S01]  /*4cf0*/  DADD R16, -RZ, |R46| ;  /* 0x00000000ff107229 */ /* 0x000fe2000000052e */
[----:B------:R-:W-:-:S05]  /*4d00*/  IMAD.MOV.U32 R19, RZ, RZ, 0x40300000 ;  /* 0x40300000ff137424 */ /* 0x000fca00078e00ff */
[----:B------:R-:W-:-:S04]  /*4d10*/  DFMA R32, R24, R10, R32 ;  /* 0x0000000a1820722b */ /* 0x000fc80000000020 */
[----:B------:R-:W-:Y:S01]  /*4d20*/  IMAD.MOV.U32 R18, RZ, RZ, R16 ;  /* 0x000000ffff127224 */ /* 0x000fe200078e0010 */
[----:B------:R-:W-:-:S07]  /*4d30*/  MOV R16, 0x4d50 ;  /* 0x00004d5000107802 */ /* 0x000fce0000000f00 */
[----:B------:R-:W-:Y:S05]  /*4d40*/  CALL.REL.NOINC `($_Z11cal_Vext_FHPdPiS0_S0_S_S_S_S_S_S_S_S_S0_S0_S0_S0_S0_S_S_S_S_S_S_S_S_S_$__internal_accurate_pow) ;  /* 0x0000001000c07944 */ /* 0x000fea0003c00000 */
[----:B------:R-:W-:Y:S05]  /*4d50*/  BSYNC.RECONVERGENT B2 ;  /* 0x0000000000027941 */ /* 0x000fea0003800200 */
.L_x_101:
        /* <DEDUP_REMOVED lines=14> */
.L_x_103:
[----:B------:R-:W-:Y:S05]  /*4e40*/  BSYNC.RECONVERGENT B2 ;  /* 0x0000000000027941 */ /* 0x000fea0003800200 */
.L_x_102:
        /* <DEDUP_REMOVED lines=25> */
.L_x_105:
[----:B------:R-:W-:Y:S05]  /*4fe0*/  BSYNC.RECONVERGENT B3 ;  /* 0x0000000000037941 */ /* 0x000fea0003800200 */
.L_x_104:
[----:B------:R-:W-:Y:S01]  /*4ff0*/  DADD R16, -RZ, |R46| ;  /* 0x00000000ff107229 */ /* 0x000fe2000000052e */
[----:B------:R-:W-:Y:S01]  /*5000*/  BSSY.RECONVERGENT B2, `(.L_x_106) ;  /* 0x0000005000027945 */ /* 0x000fe20003800200 */
[----:B------:R-:W-:-:S08]  /*5010*/  IMAD.MOV.U32 R19, RZ, RZ, 0x40240000 ;  /* 0x40240000ff137424 */ /* 0x000fd000078e00ff */
[----:B------:R-:W-:Y:S01]  /*5020*/  IMAD.MOV.U32 R18, RZ, RZ, R16 ;  /* 0x000000ffff127224 */ /* 0x000fe200078e0010 */
[----:B------:R-:W-:-:S07]  /*5030*/  MOV R16, 0x5050 ;  /* 0x0000505000107802 */ /* 0x000fce0000000f00 */
[----:B------:R-:W-:Y:S05]  /*5040*/  CALL.REL.NOINC `($_Z11cal_Vext_FHPdPiS0_S0_S_S_S_S_S_S_S_S_S0_S0_S0_S0_S0_S_S_S_S_S_S_S_S_S_$__internal_accurate_pow) ;  /* 0x0000001000007944 */ /* 0x000fea0003c00000 */
[----:B------:R-:W-:Y:S05]  /*5050*/  BSYNC.RECONVERGENT B2 ;  /* 0x0000000000027941 */ /* 0x000fea0003800200 */
.L_x_106:
[----:B------:R-:W-:Y:S01]  /*5060*/  DADD R16, R46, 10 ;  /* 0x402400002e107429 */ /* 0x000fe20000000000 */
[----:B------:R-:W-:Y:S01]  /*5070*/  BSSY.RECONVERGENT B2, `(.L_x_107) ;  /* 0x000000c000027945 */ /* 0x000fe20003800200 */
[----:B------:R-:W-:Y:S02]  /*5080*/  FSEL R20, R20, RZ, P1 ;  /* 0x000000ff14147208 */ /* 0x000fe40000800000 */
[----:B------:R-:W-:-:S06]  /*5090*/  FSEL R21, R21, RZ, P1 ;  /* 0x000000ff15157208 */ /* 0x000fcc0000800000 */
        /* <DEDUP_REMOVED lines=9> */
.L_x_108:
[----:B------:R-:W-:Y:S05]  /*5130*/  BSYNC.RECONVERGENT B2 ;  /* 0x0000000000027941 */ /* 0x000fea0003800200 */
.L_x_107:
        /* <DEDUP_REMOVED lines=24> */
.L_x_110:
[----:B------:R-:W-:Y:S05]  /*52c0*/  BSYNC.RECONVERGENT B3 ;  /* 0x0000000000037941 */ /* 0x000fea0003800200 */
.L_x_109:
[----:B------:R-:W-:Y:S01]  /*52d0*/  DADD R10, -R16, R10 ;  /* 0x00000000100a7229 */ /* 0x000fe2000000010a */
[----:B------:R-:W0:Y:S07]  /*52e0*/  LDC.64 R18, c[0x0][0x3e8] ;  /* 0x0000fa00ff127b82 */ /* 0x000e2e0000000a00 */
[----:B------:R-:W-:Y:S01]  /*52f0*/  DFMA R10, R44, R10, R32 ;  /* 0x0000000a2c0a722b */ /* 0x000fe20000000020 */
[----:B------:R-:W1:Y:S07]  /*5300*/  LDC.64 R16, c[0x0][0x3e0] ;  /* 0x0000f800ff107b82 */ /* 0x000e6e0000000a00 */
[----:B------:R-:W-:-:S08]  /*5310*/  DADD R10, R34, R10 ;  /* 0x00000000220a7229 */ /* 0x000fd0000000000a */
[----:B------:R-:W-:-:S07]  /*5320*/  DADD R34, -R48, R10 ;  /* 0x0000000030227229 */ /* 0x000fce000000010a */
[----:B------:R2:W-:Y:S04]  /*5330*/  STG.E.64 desc[UR4][R36.64], R34 ;  /* 0x0000002224007986 */ /* 0x0005e8000c101b04 */
[----:B-1----:R2:W5:Y:S04]  /*5340*/  LDG.E R10, desc[UR4][R16.64] ;  /* 0x00000004100a7981 */ /* 0x002568000c1e1900 */
[----:B0-----:R2:W5:Y:S02]  /*5350*/  LDG.E R11, desc[UR4][R18.64] ;  /* 0x00000004120b7981 */ /* 0x001564000c1e1900 */
.L_x_34:
[----:B------:R-:W-:Y:S05]  /*5360*/  BSYNC.RECONVERGENT B1 ;  /* 0x0000000000017941 */ /* 0x000fea0003800200 */
.L_x_33:
[----:B--2--5:R-:W-:Y:S02]  /*5370*/  IMAD R17, R10, R11, RZ ;  /* 0x0000000b0a117224 */ /* 0x024fe400078e02ff */
[----:B------:R-:W-:-:S05]  /*5380*/  VIADD R12, R12, 0x1 ;  /* 0x000000010c0c7836 */ /* 0x000fca0000000000 */
[----:B------:R-:W-:-:S13]  /*5390*/  ISETP.GE.AND P0, PT, R12, R17, PT ;  /* 0x000000110c00720c */ /* 0x000fda0003f06270 */
[----:B------:R-:W-:Y:S05]  /*53a0*/  @!P0 BRA `(.L_x_111) ;  /* 0xffffffb800d88947 */ /* 0x000fea000383ffff */
[----:B------:R-:W-:Y:S05]  /*53b0*/  BSYNC.RECONVERGENT B0 ;  /* 0x0000000000007941 */ /* 0x000fea0003800200 */
.L_x_11:
[----:B------:R-:W0:Y:S02]  /*53c0*/  LDC.64 R2, c[0x0][0x388] ;  /* 0x0000e200ff027b82 */ /* 0x000e240000000a00 */
[----:B0-----:R0:W5:Y:S02]  /*53d0*/  LDG.E R0, desc[UR4][R2.64] ;  /* 0x0000000402007981 */ /* 0x001164000c1e1900 */
.L_x_4:
[----:B0----5:R-:W-:Y:S02]  /*53e0*/  IMAD R3, R0, R0, R0 ;  /* 0x0000000000037224 */ /* 0x021fe400078e0200 */
[----:B------:R-:W-:-:S03]  /*53f0*/  IMAD.IADD R15, R14, 0x1, R15 ;  /* 0x000000010e0f7824 */ /* 0x000fc600078e020f */
[----:B------:R-:W-:-:S05]  /*5400*/  IADD3 R3, PT, PT, R3, R0, RZ ;  /* 0x0000000003037210 */ /* 0x000fca0007ffe0ff */
[----:B------:R-:W-:-:S05]  /*5410*/  IMAD R0, R3, R0, R0 ;  /* 0x0000000003007224 */ /* 0x000fca00078e0200 */
[----:B------:R-:W-:-:S04]  /*5420*/  IADD3 R0, PT, PT, R3, 0x1, R0 ;  /* 0x0000000103007810 */ /* 0x000fc80007ffe000 */
[----:B------:R-:W-:-:S13]  /*5430*/  ISETP.GE.AND P0, PT, R15, R0, PT ;  /* 0x000000000f00720c */ /* 0x000fda0003f06270 */
[----:B------:R-:W-:Y:S05]  /*5440*/  @!P0 BRA `(.L_x_112) ;  /* 0xffffffb000408947 */ /* 0x000fea000383ffff */
[----:B------:R-:W-:Y:S05]  /*5450*/  EXIT ;  /* 0x000000000000794d */ /* 0x000fea0003800000 */
        .weak           $__internal_0_$__cuda_sm20_dblrcp_rn_slowpath_v3
        .type           $__internal_0_$__cuda_sm20_dblrcp_rn_slowpath_v3,@function
        .size           $__internal_0_$__cuda_sm20_dblrcp_rn_slowpath_v3,($__internal_1_$__cuda_sm20_div_rn_f64_full - $__internal_0_$__cuda_sm20_dblrcp_rn_slowpath_v3)
$__internal_0_$__cuda_sm20_dblrcp_rn_slowpath_v3:
[----:B------:R-:W-:Y:S02]  /*5460*/  IMAD.MOV.U32 R2, RZ, RZ, R4 ;  /* 0x000000ffff027224 */ /* 0x000fe400078e0004 */
[----:B------:R-:W-:-:S06]  /*5470*/  IMAD.MOV.U32 R3, RZ, RZ, R5 ;  /* 0x000000ffff037224 */ /* 0x000fcc00078e0005 */
[----:B------:R-:W-:-:S14]  /*5480*/  DSETP.GTU.AND P0, PT, |R2|, +INF , PT ;  /* 0x7ff000000200742a */ /* 0x000fdc0003f0c200 */
[----:B------:R-:W-:Y:S05]  /*5490*/  @P0 BRA `(.L_x_113) ;  /* 0x00000000007c0947 */ /* 0x000fea0003800000 */
[----:B------:R-:W-:-:S05]  /*54a0*/  LOP3.LUT R0, R5, 0x7fffffff, RZ, 0xc0, !PT ;  /* 0x7fffffff05007812 */ /* 0x000fca00078ec0ff */
[----:B------:R-:W-:-:S05]  /*54b0*/  VIADD R4, R0, 0xffffffff ;  /* 0xffffffff00047836 */ /* 0x000fca0000000000 */
[----:B------:R-:W-:-:S13]  /*54c0*/  ISETP.GE.U32.AND P0, PT, R4, 0x7fefffff, PT ;  /* 0x7fefffff0400780c */ /* 0x000fda0003f06070 */
[----:B------:R-:W-:Y:S01]  /*54d0*/  @P0 LOP3.LUT R5, R3, 0x7ff00000, RZ, 0x3c, !PT ;  /* 0x7ff0000003050812 */ /* 0x000fe200078e3cff */
[----:B------:R-:W-:Y:S01]  /*54e0*/  @P0 IMAD.MOV.U32 R4, RZ, RZ, RZ ;  /* 0x000000ffff040224 */ /* 0x000fe200078e00ff */
[----:B------:R-:W-:Y:S06]  /*54f0*/  @P0 BRA `(.L_x_114) ;  /* 0x00000000006c0947 */ /* 0x000fec0003800000 */
[----:B------:R-:W-:-:S13]  /*5500*/  ISETP.GE.U32.AND P0, PT, R0, 0x1000001, PT ;  /* 0x010000010000780c */ /* 0x000fda0003f06070 */
[----:B------:R-:W-:Y:S05]  /*5510*/  @!P0 BRA `(.L_x_115) ;  /* 0x0000000000348947 */ /* 0x000fea0003800000 */
[----:B------:R-:W-:Y:S01]  /*5520*/  IADD3 R5, PT, PT, R3, -0x3fe00000, RZ ;  /* 0xc020000003057810 */ /* 0x000fe20007ffe0ff */
[----:B------:R-:W-:-:S03]  /*5530*/  IMAD.MOV.U32 R4, RZ, RZ, R2 ;  /* 0x000000ffff047224 */ /* 0x000fc600078e0002 */
[----:B------:R-:W0:Y:S03]  /*5540*/  MUFU.RCP64H R7, R5 ;  /* 0x0000000500077308 */ /* 0x000e260000001800 */
[----:B0-----:R-:W-:-:S08]  /*5550*/  DFMA R8, -R4, R6, 1 ;  /* 0x3ff000000408742b */ /* 0x001fd00000000106 */
[----:B------:R-:W-:-:S08]  /*5560*/  DFMA R8, R8, R8, R8 ;  /* 0x000000080808722b */ /* 0x000fd00000000008 */
[----:B------:R-:W-:-:S08]  /*5570*/  DFMA R8, R6, R8, R6 ;  /* 0x000000080608722b */ /* 0x000fd00000000006 */
[----:B------:R-:W-:-:S08]  /*5580*/  DFMA R6, -R4, R8, 1 ;  /* 0x3ff000000406742b */ /* 0x000fd00000000108 */
[----:B------:R-:W-:-:S08]  /*5590*/  DFMA R6, R8, R6, R8 ;  /* 0x000000060806722b */ /* 0x000fd00000000008 */
[----:B------:R-:W-:-:S08]  /*55a0*/  DMUL R6, R6, 2.2250738585072013831e-308 ;  /* 0x0010000006067828 */ /* 0x000fd00000000000 */
[----:B------:R-:W-:-:S08]  /*55b0*/  DFMA R2, -R2, R6, 1 ;  /* 0x3ff000000202742b */ /* 0x000fd00000000106 */
[----:B------:R-:W-:-:S08]  /*55c0*/  DFMA R2, R2, R2, R2 ;  /* 0x000000020202722b */ /* 0x000fd00000000002 */
[----:B------:R-:W-:Y:S01]  /*55d0*/  DFMA R4, R6, R2, R6 ;  /* 0x000000020604722b */ /* 0x000fe20000000006 */
[----:B------:R-:W-:Y:S10]  /*55e0*/  BRA `(.L_x_114) ;  /* 0x0000000000307947 */ /* 0x000ff40003800000 */
.L_x_115:
[----:B------:R-:W-:Y:S01]  /*55f0*/  DMUL R2, R2, 8.11296384146066816958e+31 ;  /* 0x4690000002027828 */ /* 0x000fe20000000000 */
[----:B------:R-:W-:-:S05]  /*5600*/  IMAD.MOV.U32 R4, RZ, RZ, R6 ;  /* 0x000000ffff047224 */ /* 0x000fca00078e0006 */
[----:B------:R-:W0:Y:S02]  /*5610*/  MUFU.RCP64H R5, R3 ;  /* 0x0000000300057308 */ /* 0x000e240000001800 */
[----:B0-----:R-:W-:-:S08]  /*5620*/  DFMA R6, -R2, R4, 1 ;  /* 0x3ff000000206742b */ /* 0x001fd00000000104 */
[----:B------:R-:W-:-:S08]  /*5630*/  DFMA R6, R6, R6, R6 ;  /* 0x000000060606722b */ /* 0x000fd00000000006 */
[----:B------:R-:W-:-:S08]  /*5640*/  DFMA R6, R4, R6, R4 ;  /* 0x000000060406722b */ /* 0x000fd00000000004 */
[----:B------:R-:W-:-:S08]  /*5650*/  DFMA R4, -R2, R6, 1 ;  /* 0x3ff000000204742b */ /* 0x000fd00000000106 */
[----:B------:R-:W-:-:S08]  /*5660*/  DFMA R4, R6, R4, R6 ;  /* 0x000000040604722b */ /* 0x000fd00000000006 */
[----:B------:R-:W-:Y:S01]  /*5670*/  DMUL R4, R4, 8.11296384146066816958e+31 ;  /* 0x4690000004047828 */ /* 0x000fe20000000000 */
[----:B------:R-:W-:Y:S10]  /*5680*/  BRA `(.L_x_114) ;  /* 0x0000000000087947 */ /* 0x000ff40003800000 */
.L_x_113:
[----:B------:R-:W-:Y:S01]  /*5690*/  LOP3.LUT R5, R3, 0x80000, RZ, 0xfc, !PT ;  /* 0x0008000003057812 */ /* 0x000fe200078efcff */
[----:B------:R-:W-:-:S07]  /*56a0*/  IMAD.MOV.U32 R4, RZ, RZ, R2 ;  /* 0x000000ffff047224 */ /* 0x000fce00078e0002 */
.L_x_114:
[----:B------:R-:W-:Y:S01]  /*56b0*/  MOV R2, R10 ;  /* 0x0000000a00027202 */ /* 0x000fe20000000f00 */
[----:B------:R-:W-:Y:S02]  /*56c0*/  IMAD.MOV.U32 R3, RZ, RZ, 0x0 ;  /* 0x00000000ff037424 */ /* 0x000fe400078e00ff */
[----:B------:R-:W-:Y:S02]  /*56d0*/  IMAD.MOV.U32 R38, RZ, RZ, R4 ;  /* 0x000000ffff267224 */ /* 0x000fe400078e0004 */
[----:B------:R-:W-:Y:S01]  /*56e0*/  IMAD.MOV.U32 R39, RZ, RZ, R5 ;  /* 0x000000ffff277224 */ /* 0x000fe200078e0005 */
[----:B------:R-:W-:Y:S06]  /*56f0*/  RET.REL.NODEC R2 `(_Z11cal_Vext_FHPdPiS0_S0_S_S_S_S_S_S_S_S_S0_S0_S0_S0_S0_S_S_S_S_S_S_S_S_S_) ;  /* 0xffffffa802407950 */ /* 0x000fec0003c3ffff */
        .weak           $__internal_1_$__cuda_sm20_div_rn_f64_full
        .type           $__internal_1_$__cuda_sm20_div_rn_f64_full,@function
        .size           $__internal_1_$__cuda_sm20_div_rn_f64_full,($__internal_2_$__cuda_sm20_dsqrt_rn_f64_mediumpath_v1 - $__internal_1_$__cuda_sm20_div_rn_f64_full)
$__internal_1_$__cuda_sm20_div_rn_f64_full:
[C---:B------:R-:W-:Y:S01]  /*5700*/  FSETP.GEU.AND P2, PT, |R17|.reuse, 1.469367938527859385e-39, PT ;  /* 0x001000001100780b */ /* 0x040fe20003f4e200 */
[--C-:B------:R-:W-:Y:S01]  /*5710*/  IMAD.MOV.U32 R54, RZ, RZ, R18.reuse ;  /* 0x000000ffff367224 */ /* 0x100fe200078e0012 */
[----:B------:R-:W-:Y:S01]  /*5720*/  LOP3.LUT R21, R17, 0x800fffff, RZ, 0xc0, !PT ;  /* 0x800fffff11157812 */ /* 0x000fe200078ec0ff */
[----:B------:R-:W-:Y:S01]  /*5730*/  IMAD.MOV.U32 R55, RZ, RZ, R17 ;  /* 0x000000ffff377224 */ /* 0x000fe200078e0011 */
[----:B------:R-:W-:Y:S01]  /*5740*/  MOV R59, R19 ;  /* 0x00000013003b7202 */ /* 0x000fe20000000f00 */
[----:B------:R-:W-:Y:S01]  /*5750*/  IMAD.MOV.U32 R56, RZ, RZ, R18 ;  /* 0x000000ffff387224 */ /* 0x000fe200078e0012 */
[----:B------:R-:W-:Y:S01]  /*5760*/  LOP3.LUT R57, R21, 0x3ff00000, RZ, 0xfc, !PT ;  /* 0x3ff0000015397812 */ /* 0x000fe200078efcff */
[----:B------:R-:W-:Y:S01]  /*5770*/  IMAD.MOV.U32 R60, RZ, RZ, 0x1 ;  /* 0x00000001ff3c7424 */ /* 0x000fe200078e00ff */
[C---:B------:R-:W-:Y:S01]  /*5780*/  FSETP.GEU.AND P3, PT, |R59|.reuse, 1.469367938527859385e-39, PT ;  /* 0x001000003b00780b */ /* 0x040fe20003f6e200 */
[----:B------:R-:W-:Y:S01]  /*5790*/  IMAD.MOV.U32 R58, RZ, RZ, R20 ;  /* 0x000000ffff3a7224 */ /* 0x000fe200078e0014 */
[----:B------:R-:W-:Y:S01]  /*57a0*/  LOP3.LUT R18, R59, 0x7ff00000, RZ, 0xc0, !PT ;  /* 0x7ff000003b127812 */ /* 0x000fe200078ec0ff */
[----:B------:R-:W-:Y:S01]  /*57b0*/  BSSY.RECONVERGENT B2, `(.L_x_116) ;  /* 0x0000055000027945 */ /* 0x000fe20003800200 */
[----:B------:R-:W-:Y:S01]  /*57c0*/  LOP3.LUT R19, R17, 0x7ff00000, RZ, 0xc0, !PT ;  /* 0x7ff0000011137812 */ /* 0x000fe200078ec0ff */
[----:B------:R-:W-:Y:S01]  /*57d0*/  @!P2 DMUL R56, R54, 8.98846567431157953865e+307 ;  /* 0x7fe000003638a828 */ /* 0x000fe20000000000 */
[----:B------:R-:W-:-:S02]  /*57e0*/  IMAD.MOV.U32 R17, RZ, RZ, 0x1ca00000 ;  /* 0x1ca00000ff117424 */ /* 0x000fc400078e00ff */
[----:B------:R-:W-:-:S03]  /*57f0*/  ISETP.GE.U32.AND P5, PT, R18, R19, PT ;  /* 0x000000131200720c */ /* 0x000fc60003fa6070 */
[----:B------:R-:W0:Y:S01]  /*5800*/  MUFU.RCP64H R61, R57 ;  /* 0x00000039003d7308 */ /* 0x000e220000001800 */
[----:B------:R-:W-:Y:S01]  /*5810*/  SEL R20, R17, 0x63400000, !P5 ;  /* 0x6340000011147807 */ /* 0x000fe20006800000 */
[----:B------:R-:W-:Y:S01]  /*5820*/  @!P3 IMAD.MOV.U32 R62, RZ, RZ, RZ ;  /* 0x000000ffff3eb224 */ /* 0x000fe200078e00ff */
[----:B------:R-:W-:Y:S02]  /*5830*/  @!P3 LOP3.LUT R21, R55, 0x7ff00000, RZ, 0xc0, !PT ;  /* 0x7ff000003715b812 */ /* 0x000fe400078ec0ff */
[----:B------:R-:W-:Y:S02]  /*5840*/  @!P2 LOP3.LUT R19, R57, 0x7ff00000, RZ, 0xc0, !PT ;  /* 0x7ff000003913a812 */ /* 0x000fe400078ec0ff */
[----:B------:R-:W-:-:S04]  /*5850*/  @!P3 ISETP.GE.U32.AND P4, PT, R18, R21, PT ;  /* 0x000000151200b20c */ /* 0x000fc80003f86070 */
[----:B------:R-:W-:-:S04]  /*5860*/  @!P3 SEL R21, R17, 0x63400000, !P4 ;  /* 0x634000001115b807 */ /* 0x000fc80006000000 */
[----:B------:R-:W-:Y:S01]  /*5870*/  @!P3 LOP3.LUT R21, R21, 0x80000000, R59, 0xf8, !PT ;  /* 0x800000001515b812 */ /* 0x000fe200078ef83b */
[----:B0-----:R-:W-:-:S03]  /*5880*/  DFMA R64, R60, -R56, 1 ;  /* 0x3ff000003c40742b */ /* 0x001fc60000000838 */
[----:B------:R-:W-:-:S05]  /*5890*/  @!P3 LOP3.LUT R63, R21, 0x100000, RZ, 0xfc, !PT ;  /* 0x00100000153fb812 */ /* 0x000fca00078efcff */
[----:B------:R-:W-:-:S08]  /*58a0*/  DFMA R64, R64, R64, R64 ;  /* 0x000000404040722b */ /* 0x000fd00000000040 */
[----:B------:R-:W-:Y:S01]  /*58b0*/  DFMA R64, R60, R64, R60 ;  /* 0x000000403c40722b */ /* 0x000fe2000000003c */
[----:B------:R-:W-:Y:S01]  /*58c0*/  LOP3.LUT R61, R20, 0x800fffff, R59, 0xf8, !PT ;  /* 0x800fffff143d7812 */ /* 0x000fe200078ef83b */
[----:B------:R-:W-:-:S06]  /*58d0*/  IMAD.MOV.U32 R60, RZ, RZ, R58 ;  /* 0x000000ffff3c7224 */ /* 0x000fcc00078e003a */
[----:B------:R-:W-:Y:S02]  /*58e0*/  DFMA R20, R64, -R56, 1 ;  /* 0x3ff000004014742b */ /* 0x000fe40000000838 */
[----:B------:R-:W-:-:S06]  /*58f0*/  @!P3 DFMA R60, R60, 2, -R62 ;  /* 0x400000003c3cb82b */ /* 0x000fcc000000083e */
[----:B------:R-:W-:Y:S01]  /*5900*/  DFMA R64, R64, R20, R64 ;  /* 0x000000144040722b */ /* 0x000fe20000000040 */
[----:B------:R-:W-:-:S03]  /*5910*/  IMAD.MOV.U32 R20, RZ, RZ, R18 ;  /* 0x000000ffff147224 */ /* 0x000fc600078e0012 */
[----:B------:R-:W-:-:S04]  /*5920*/  @!P3 LOP3.LUT R20, R61, 0x7ff00000, RZ, 0xc0, !PT ;  /* 0x7ff000003d14b812 */ /* 0x000fc800078ec0ff */
[----:B------:R-:W-:Y:S01]  /*5930*/  IADD3 R21, PT, PT, R20, -0x1, RZ ;  /* 0xffffffff14157810 */ /* 0x000fe20007ffe0ff */
[----:B------:R-:W-:-:S03]  /*5940*/  DMUL R62, R64, R60 ;  /* 0x0000003c403e7228 */ /* 0x000fc60000000000 */
[----:B------:R-:W-:Y:S01]  /*5950*/  ISETP.GT.U32.AND P2, PT, R21, 0x7feffffe, PT ;  /* 0x7feffffe1500780c */ /* 0x000fe20003f44070 */
[----:B------:R-:W-:-:S04]  /*5960*/  VIADD R21, R19, 0xffffffff ;  /* 0xffffffff13157836 */ /* 0x000fc80000000000 */
[----:B------:R-:W-:Y:S01]  /*5970*/  DFMA R66, R62, -R56, R60 ;  /* 0x800000383e42722b */ /* 0x000fe2000000003c */
[----:B------:R-:W-:-:S07]  /*5980*/  ISETP.GT.U32.OR P2, PT, R21, 0x7feffffe, P2 ;  /* 0x7feffffe1500780c */ /* 0x000fce0001744470 */
[----:B------:R-:W-:-:S06]  /*5990*/  DFMA R62, R64, R66, R62 ;  /* 0x00000042403e722b */ /* 0x000fcc000000003e */
[----:B------:R-:W-:Y:S05]  /*59a0*/  @P2 BRA `(.L_x_117) ;  /* 0x0000000000742947 */ /* 0x000fea0003800000 */
[----:B------:R-:W-:-:S04]  /*59b0*/  LOP3.LUT R19, R55, 0x7ff00000, RZ, 0xc0, !PT ;  /* 0x7ff0000037137812 */ /* 0x000fc800078ec0ff */
[CC--:B------:R-:W-:Y:S02]  /*59c0*/  VIADDMNMX R20, R18.reuse, -R19.reuse, 0xb9600000, !PT ;  /* 0xb960000012147446 */ /* 0x0c0fe40007800913 */
[----:B------:R-:W-:Y:S01]  /*59d0*/  ISETP.GE.U32.AND P2, PT, R18, R19, PT ;  /* 0x000000131200720c */ /* 0x000fe20003f46070 */
[----:B------:R-:W-:Y:S01]  /*59e0*/  IMAD.MOV.U32 R18, RZ, RZ, RZ ;  /* 0x000000ffff127224 */ /* 0x000fe200078e00ff */
[----:B------:R-:W-:Y:S02]  /*59f0*/  VIMNMX R20, PT, PT, R20, 0x46a00000, PT ;  /* 0x46a0000014147848 */ /* 0x000fe40003fe0100 */
[----:B------:R-:W-:-:S05]  /*5a00*/  SEL R17, R17, 0x63400000, !P2 ;  /* 0x6340000011117807 */ /* 0x000fca0005000000 */
[----:B------:R-:W-:-:S04]  /*5a10*/  IMAD.IADD R17, R20, 0x1, -R17 ;  /* 0x0000000114117824 */ /* 0x000fc800078e0a11 */
[----:B------:R-:W-:-:S06]  /*5a20*/  VIADD R19, R17, 0x7fe00000 ;  /* 0x7fe0000011137836 */ /* 0x000fcc0000000000 */
[----:B------:R-:W-:-:S10]  /*5a30*/  DMUL R64, R62, R18 ;  /* 0x000000123e407228 */ /* 0x000fd40000000000 */
[----:B------:R-:W-:-:S13]  /*5a40*/  FSETP.GTU.AND P2, PT, |R65|, 1.469367938527859385e-39, PT ;  /* 0x001000004100780b */ /* 0x000fda0003f4c200 */
[----:B------:R-:W-:Y:S05]  /*5a50*/  @P2 BRA `(.L_x_118) ;  /* 0x0000000000a82947 */ /* 0x000fea0003800000 */
[----:B------:R-:W-:Y:S01]  /*5a60*/  DFMA R56, R62, -R56, R60 ;  /* 0x800000383e38722b */ /* 0x000fe2000000003c */
[----:B------:R-:W-:-:S09]  /*5a70*/  IMAD.MOV.U32 R20, RZ, RZ, RZ ;  /* 0x000000ffff147224 */ /* 0x000fd200078e00ff */
[C---:B------:R-:W-:Y:S02]  /*5a80*/  FSETP.NEU.AND P2, PT, R57.reuse, RZ, PT ;  /* 0x000000ff3900720b */ /* 0x040fe40003f4d000 */
[----:B------:R-:W-:-:S04]  /*5a90*/  LOP3.LUT R18, R57, 0x80000000, R55, 0x48, !PT ;  /* 0x8000000039127812 */ /* 0x000fc800078e4837 */
[----:B------:R-:W-:-:S07]  /*5aa0*/  LOP3.LUT R21, R18, R19, RZ, 0xfc, !PT ;  /* 0x0000001312157212 */ /* 0x000fce00078efcff */
[----:B------:R-:W-:Y:S05]  /*5ab0*/  @!P2 BRA `(.L_x_118) ;  /* 0x000000000090a947 */ /* 0x000fea0003800000 */
[C---:B------:R-:W-:Y:S01]  /*5ac0*/  IADD3 R55, PT, PT, -R17.reuse, RZ, RZ ;  /* 0x000000ff11377210 */ /* 0x040fe20007ffe1ff */
[----:B------:R-:W-:Y:S01]  /*5ad0*/  IMAD.MOV.U32 R54, RZ, RZ, RZ ;  /* 0x000000ffff367224 */ /* 0x000fe200078e00ff */
[----:B------:R-:W-:Y:S01]  /*5ae0*/  DMUL.RP R20, R62, R20 ;  /* 0x000000143e147228 */ /* 0x000fe20000008000 */
[----:B------:R-:W-:-:S04]  /*5af0*/  IADD3 R17, PT, PT, -R17, -0x43300000, RZ ;  /* 0xbcd0000011117810 */ /* 0x000fc80007ffe1ff */
[----:B------:R-:W-:-:S05]  /*5b00*/  DFMA R54, R64, -R54, R62 ;  /* 0x800000364036722b */ /* 0x000fca000000003e */
[----:B------:R-:W-:-:S05]  /*5b10*/  LOP3.LUT R18, R21, R18, RZ, 0x3c, !PT ;  /* 0x0000001215127212 */ /* 0x000fca00078e3cff */
[----:B------:R-:W-:-:S04]  /*5b20*/  FSETP.NEU.AND P2, PT, |R55|, R17, PT ;  /* 0x000000113700720b */ /* 0x000fc80003f4d200 */
[----:B------:R-:W-:Y:S02]  /*5b30*/  FSEL R20, R20, R64, !P2 ;  /* 0x0000004014147208 */ /* 0x000fe40005000000 */
[----:B------:R-:W-:-:S03]  /*5b40*/  FSEL R21, R18, R65, !P2 ;  /* 0x0000004112157208 */ /* 0x000fc60005000000 */
[----:B------:R-:W-:Y:S02]  /*5b50*/  IMAD.MOV.U32 R64, RZ, RZ, R20 ;  /* 0x000000ffff407224 */ /* 0x000fe400078e0014 */
[----:B------:R-:W-:Y:S01]  /*5b60*/  IMAD.MOV.U32 R65, RZ, RZ, R21 ;  /* 0x000000ffff417224 */ /* 0x000fe200078e0015 */
[----:B------:R-:W-:Y:S06]  /*5b70*/  BRA `(.L_x_118) ;  /* 0x0000000000607947 */ /* 0x000fec0003800000 */
.L_x_117:
[----:B------:R-:W-:-:S14]  /*5b80*/  DSETP.NAN.AND P2, PT, R58, R58, PT ;  /* 0x0000003a3a00722a */ /* 0x000fdc0003f48000 */
[----:B------:R-:W-:Y:S05]  /*5b90*/  @P2 BRA `(.L_x_119) ;  /* 0x00000000004c2947 */ /* 0x000fea0003800000 */
[----:B------:R-:W-:-:S14]  /*5ba0*/  DSETP.NAN.AND P2, PT, R54, R54, PT ;  /* 0x000000363600722a */ /* 0x000fdc0003f48000 */
[----:B------:R-:W-:Y:S05]  /*5bb0*/  @P2 BRA `(.L_x_120) ;  /* 0x0000000000342947 */ /* 0x000fea0003800000 */
[----:B------:R-:W-:Y:S01]  /*5bc0*/  ISETP.NE.AND P2, PT, R20, R19, PT ;  /* 0x000000131400720c */ /* 0x000fe20003f45270 */
[----:B------:R-:W-:Y:S02]  /*5bd0*/  IMAD.MOV.U32 R64, RZ, RZ, 0x0 ;  /* 0x00000000ff407424 */ /* 0x000fe400078e00ff */
[----:B------:R-:W-:-:S10]  /*5be0*/  IMAD.MOV.U32 R65, RZ, RZ, -0x80000 ;  /* 0xfff80000ff417424 */ /* 0x000fd400078e00ff */
[----:B------:R-:W-:Y:S05]  /*5bf0*/  @!P2 BRA `(.L_x_118) ;  /* 0x000000000040a947 */ /* 0x000fea0003800000 */
[----:B------:R-:W-:Y:S02]  /*5c00*/  ISETP.NE.AND P2, PT, R20, 0x7ff00000, PT ;  /* 0x7ff000001400780c */ /* 0x000fe40003f45270 */
[----:B------:R-:W-:Y:S02]  /*5c10*/  LOP3.LUT R17, R59, 0x80000000, R55, 0x48, !PT ;  /* 0x800000003b117812 */ /* 0x000fe400078e4837 */
[----:B------:R-:W-:-:S13]  /*5c20*/  ISETP.EQ.OR P2, PT, R19, RZ, !P2 ;  /* 0x000000ff1300720c */ /* 0x000fda0005742670 */
[----:B------:R-:W-:Y:S01]  /*5c30*/  @P2 LOP3.LUT R18, R17, 0x7ff00000, RZ, 0xfc, !PT ;  /* 0x7ff0000011122812 */ /* 0x000fe200078efcff */
[----:B------:R-:W-:Y:S01]  /*5c40*/  @!P2 IMAD.MOV.U32 R65, RZ, RZ, R17 ;  /* 0x000000ffff41a224 */ /* 0x000fe200078e0011 */
[----:B------:R-:W-:Y:S01]  /*5c50*/  @!P2 MOV R64, RZ ;  /* 0x000000ff0040a202 */ /* 0x000fe20000000f00 */
[----:B------:R-:W-:Y:S02]  /*5c60*/  @P2 IMAD.MOV.U32 R64, RZ, RZ, RZ ;  /* 0x000000ffff402224 */ /* 0x000fe400078e00ff */
[----:B------:R-:W-:Y:S01]  /*5c70*/  @P2 IMAD.MOV.U32 R65, RZ, RZ, R18 ;  /* 0x000000ffff412224 */ /* 0x000fe200078e0012 */
[----:B------:R-:W-:Y:S06]  /*5c80*/  BRA `(.L_x_118) ;  /* 0x00000000001c7947 */ /* 0x000fec0003800000 */
.L_x_120:
[----:B------:R-:W-:Y:S01]  /*5c90*/  LOP3.LUT R17, R55, 0x80000, RZ, 0xfc, !PT ;  /* 0x0008000037117812 */ /* 0x000fe200078efcff */
[----:B------:R-:W-:-:S04]  /*5ca0*/  IMAD.MOV.U32 R64, RZ, RZ, R54 ;  /* 0x000000ffff407224 */ /* 0x000fc800078e0036 */
[----:B------:R-:W-:Y:S01]  /*5cb0*/  IMAD.MOV.U32 R65, RZ, RZ, R17 ;  /* 0x000000ffff417224 */ /* 0x000fe200078e0011 */
[----:B------:R-:W-:Y:S06]  /*5cc0*/  BRA `(.L_x_118) ;  /* 0x00000000000c7947 */ /* 0x000fec0003800000 */
.L_x_119:
[----:B------:R-:W-:Y:S02]  /*5cd0*/  LOP3.LUT R17, R59, 0x80000, RZ, 0xfc, !PT ;  /* 0x000800003b117812 */ /* 0x000fe400078efcff */
[----:B------:R-:W-:-:S03]  /*5ce0*/  MOV R64, R58 ;  /* 0x0000003a00407202 */ /* 0x000fc60000000f00 */
[----:B------:R-:W-:-:S07]  /*5cf0*/  IMAD.MOV.U32 R65, RZ, RZ, R17 ;  /* 0x000000ffff417224 */ /* 0x000fce00078e0011 */
.L_x_118:
[----:B------:R-:W-:Y:S05]  /*5d00*/  BSYNC.RECONVERGENT B2 ;  /* 0x0000000000027941 */ /* 0x000fea0003800200 */
.L_x_116:
[----:B------:R-:W-:Y:S02]  /*5d10*/  IMAD.MOV.U32 R20, RZ, RZ, R16 ;  /* 0x000000ffff147224 */ /* 0x000fe400078e0010 */
[----:B------:R-:W-:Y:S02]  /*5d20*/  IMAD.MOV.U32 R21, RZ, RZ, 0x0 ;  /* 0x00000000ff157424 */ /* 0x000fe400078e00ff */
[----:B------:R-:W-:Y:S02]  /*5d30*/  IMAD.MOV.U32 R18, RZ, RZ, R64 ;  /* 0x000000ffff127224 */ /* 0x000fe400078e0040 */
[----:B------:R-:W-:Y:S01]  /*5d40*/  IMAD.MOV.U32 R17, RZ, RZ, R65 ;  /* 0x000000ffff117224 */ /* 0x000fe200078e0041 */
[----:B------:R-:W-:Y:S06]  /*5d50*/  RET.REL.NODEC R20 `(_Z11cal_Vext_FHPdPiS0_S0_S_S_S_S_S_S_S_S_S0_S0_S0_S0_S0_S_S_S_S_S_S_S_S_S_) ;  /* 0xffffffa014a87950 */ /* 0x000fec0003c3ffff */
        .weak           $__internal_2_$__cuda_sm20_dsqrt_rn_f64_mediumpath_v1
        .type           $__internal_2_$__cuda_sm20_dsqrt_rn_f64_mediumpath_v1,@function
        .size           $__internal_2_$__cuda_sm20_dsqrt_rn_f64_mediumpath_v1,($_Z11cal_Vext_FHPdPiS0_S0_S_S_S_S_S_S_S_S_S0_S0_S0_S0_S0_S_S_S_S_S_S_S_S_S_$__internal_accurate_pow - $__internal_2_$__cuda_sm20_dsqrt_rn_f64_mediumpath_v1)
$__internal_2_$__cuda_sm20_dsqrt_rn_f64_mediumpath_v1:
[----:B------:R-:W-:Y:S01]  /*5d60*/  ISETP.GE.U32.AND P0, PT, R20, -0x3400000, PT ;  /* 0xfcc000001400780c */ /* 0x000fe20003f06070 */
[----:B------:R-:W-:Y:S01]  /*5d70*/  BSSY.RECONVERGENT B3, `(.L_x_121) ;  /* 0x000002b000037945 */ /* 0x000fe20003800200 */
[----:B------:R-:W-:Y:S01]  /*5d80*/  MOV R24, R28 ;  /* 0x0000001c00187202 */ /* 0x000fe20000000f00 */
[----:B------:R-:W-:Y:S01]  /*5d90*/  IMAD.MOV.U32 R25, RZ, RZ, R29 ;  /* 0x000000ffff197224 */ /* 0x000fe200078e001d */
[----:B------:R-:W-:Y:S01]  /*5da0*/  MOV R28, R31 ;  /* 0x0000001f001c7202 */ /* 0x000fe20000000f00 */
[----:B------:R-:W-:Y:S02]  /*5db0*/  IMAD.MOV.U32 R20, RZ, RZ, R26 ;  /* 0x000000ffff147224 */ /* 0x000fe400078e001a */
[----:B------:R-:W-:Y:S02]  /*5dc0*/  IMAD.MOV.U32 R21, RZ, RZ, R27 ;  /* 0x000000ffff157224 */ /* 0x000fe400078e001b */
[----:B------:R-:W-:Y:S02]  /*5dd0*/  IMAD.MOV.U32 R26, RZ, RZ, R30 ;  /* 0x000000ffff1a7224 */ /* 0x000fe400078e001e */
[----:B------:R-:W-:-:S02]  /*5de0*/  IMAD.MOV.U32 R27, RZ, RZ, R19 ;  /* 0x000000ffff1b7224 */ /* 0x000fc400078e0013 */
[----:B------:R-:W-:Y:S01]  /*5df0*/  IMAD.MOV.U32 R29, RZ, RZ, R32 ;  /* 0x000000ffff1d7224 */ /* 0x000fe200078e0020 */
[----:B------:R-:W-:Y:S06]  /*5e00*/  @!P0 BRA `(.L_x_122) ;  /* 0x0000000000208947 */ /* 0x000fec0003800000 */
[----:B------:R-:W-:-:S10]  /*5e10*/  DFMA.RM R20, R20, R26, R28 ;  /* 0x0000001a1414722b */ /* 0x000fd4000000401c */
[----:B------:R-:W-:-:S05]  /*5e20*/  IADD3 R26, P0, PT, R20, 0x1, RZ ;  /* 0x00000001141a7810 */ /* 0x000fca0007f1e0ff */
[----:B------:R-:W-:-:S06]  /*5e30*/  IMAD.X R27, RZ, RZ, R21, P0 ;  /* 0x000000ffff1b7224 */ /* 0x000fcc00000e0615 */
[----:B------:R-:W-:-:S08]  /*5e40*/  DFMA.RP R24, -R20, R26, R24 ;  /* 0x0000001a1418722b */ /* 0x000fd00000008118 */
[----:B------:R-:W-:-:S06]  /*5e50*/  DSETP.GT.AND P0, PT, R24, RZ, PT ;  /* 0x000000ff1800722a */ /* 0x000fcc0003f04000 */
[----:B------:R-:W-:Y:S02]  /*5e60*/  FSEL R20, R26, R20, P0 ;  /* 0x000000141a147208 */ /* 0x000fe40000000000 */
[----:B------:R-:W-:Y:S01]  /*5e70*/  FSEL R21, R27, R21, P0 ;  /* 0x000000151b157208 */ /* 0x000fe20000000000 */
[----:B------:R-:W-:Y:S06]  /*5e80*/  BRA `(.L_x_123) ;  /* 0x0000000000647947 */ /* 0x000fec0003800000 */
.L_x_122:
[----:B------:R-:W-:-:S14]  /*5e90*/  DSETP.NE.AND P0, PT, R24, RZ, PT ;  /* 0x000000ff1800722a */ /* 0x000fdc0003f05000 */
[----:B------:R-:W-:Y:S05]  /*5ea0*/  @!P0 BRA `(.L_x_124) ;  /* 0x0000000000588947 */ /* 0x000fea0003800000 */
[----:B------:R-:W-:-:S13]  /*5eb0*/  ISETP.GE.AND P0, PT, R25, RZ, PT ;  /* 0x000000ff1900720c */ /* 0x000fda0003f06270 */
[----:B------:R-:W-:Y:S02]  /*5ec0*/  @!P0 IMAD.MOV.U32 R20, RZ, RZ, 0x0 ;  /* 0x00000000ff148424 */ /* 0x000fe400078e00ff */
[----:B------:R-:W-:Y:S01]  /*5ed0*/  @!P0 IMAD.MOV.U32 R21, RZ, RZ, -0x80000 ;  /* 0xfff80000ff158424 */ /* 0x000fe200078e00ff */
[----:B------:R-:W-:Y:S06]  /*5ee0*/  @!P0 BRA `(.L_x_123) ;  /* 0x00000000004c8947 */ /* 0x000fec0003800000 */
[----:B------:R-:W-:-:S13]  /*5ef0*/  ISETP.GT.AND P0, PT, R25, 0x7fefffff, PT ;  /* 0x7fefffff1900780c */ /* 0x000fda0003f04270 */
[----:B------:R-:W-:Y:S05]  /*5f00*/  @P0 BRA `(.L_x_124) ;  /* 0x0000000000400947 */ /* 0x000fea0003800000 */
[----:B------:R-:W-:Y:S01]  /*5f10*/  DMUL R20, R24, 8.11296384146066816958e+31 ;  /* 0x4690000018147828 */ /* 0x000fe20000000000 */
[----:B------:R-:W-:Y:S01]  /*5f20*/  MOV R28, 0x0 ;  /* 0x00000000001c7802 */ /* 0x000fe20000000f00 */
[----:B------:R-:W-:Y:S02]  /*5f30*/  IMAD.MOV.U32 R24, RZ, RZ, RZ ;  /* 0x000000ffff187224 */ /* 0x000fe400078e00ff */
[----:B------:R-:W-:Y:S02]  /*5f40*/  IMAD.MOV.U32 R29, RZ, RZ, 0x3fd80000 ;  /* 0x3fd80000ff1d7424 */ /* 0x000fe400078e00ff */
[----:B------:R-:W0:Y:S02]  /*5f50*/  MUFU.RSQ64H R25, R21 ;  /* 0x0000001500197308 */ /* 0x000e240000001c00 */
[----:B0-----:R-:W-:-:S08]  /*5f60*/  DMUL R26, R24, R24 ;  /* 0x00000018181a7228 */ /* 0x001fd00000000000 */
[----:B------:R-:W-:-:S08]  /*5f70*/  DFMA R26, R20, -R26, 1 ;  /* 0x3ff00000141a742b */ /* 0x000fd0000000081a */
[----:B------:R-:W-:Y:S02]  /*5f80*/  DFMA R28, R26, R28, 0.5 ;  /* 0x3fe000001a1c742b */ /* 0x000fe4000000001c */
[----:B------:R-:W-:-:S08]  /*5f90*/  DMUL R26, R24, R26 ;  /* 0x0000001a181a7228 */ /* 0x000fd00000000000 */
[----:B------:R-:W-:-:S08]  /*5fa0*/  DFMA R26, R28, R26, R24 ;  /* 0x0000001a1c1a722b */ /* 0x000fd00000000018 */
[----:B------:R-:W-:Y:S02]  /*5fb0*/  DMUL R24, R20, R26 ;  /* 0x0000001a14187228 */ /* 0x000fe40000000000 */
[----:B------:R-:W-:-:S06]  /*5fc0*/  VIADD R27, R27, 0xfff00000 ;  /* 0xfff000001b1b7836 */ /* 0x000fcc0000000000 */
[----:B------:R-:W-:-:S08]  /*5fd0*/  DFMA R28, R24, -R24, R20 ;  /* 0x80000018181c722b */ /* 0x000fd00000000014 */
[----:B------:R-:W-:-:S10]  /*5fe0*/  DFMA R20, R26, R28, R24 ;  /* 0x0000001c1a14722b */ /* 0x000fd40000000018 */
[----:B------:R-:W-:Y:S01]  /*5ff0*/  VIADD R21, R21, 0xfcb00000 ;  /* 0xfcb0000015157836 */ /* 0x000fe20000000000 */
[----:B------:R-:W-:Y:S06]  /*6000*/  BRA `(.L_x_123) ;  /* 0x0000000000047947 */ /* 0x000fec0003800000 */
.L_x_124:
[----:B------:R-:W-:-:S11]  /*6010*/  DADD R20, R24, R24 ;  /* 0x0000000018147229 */ /* 0x000fd60000000018 */
.L_x_123:
[----:B------:R-:W-:Y:S05]  /*6020*/  BSYNC.RECONVERGENT B3 ;  /* 0x0000000000037941 */ /* 0x000fea0003800200 */
.L_x_121:
[----:B------:R-:W-:-:S04]  /*6030*/  IMAD.MOV.U32 R19, RZ, RZ, 0x0 ;  /* 0x00000000ff137424 */ /* 0x000fc800078e00ff */
[----:B------:R-:W-:Y:S05]  /*6040*/  RET.REL.NODEC R18 `(_Z11cal_Vext_FHPdPiS0_S0_S_S_S_S_S_S_S_S_S0_S0_S0_S0_S0_S_S_S_S_S_S_S_S_S_) ;  /* 0xffffff9c12ec7950 */ /* 0x000fea0003c3ffff */
        .type           $_Z11cal_Vext_FHPdPiS0_S0_S_S_S_S_S_S_S_S_S0_S0_S0_S0_S0_S_S_S_S_S_S_S_S_S_$__internal_accurate_pow,@function
        .size           $_Z11cal_Vext_FHPdPiS0_S0_S_S_S_S_S_S_S_S_S0_S0_S0_S0_S0_S_S_S_S_S_S_S_S_S_$__internal_accurate_pow,(.L_x_190 - $_Z11cal_Vext_FHPdPiS0_S0_S_S_S_S_S_S_S_S_S0_S0_S0_S0_S0_S_S_S_S_S_S_S_S_S_$__internal_accurate_pow)
$_Z11cal_Vext_FHPdPiS0_S0_S_S_S_S_S_S_S_S_S0_S0_S0_S0_S0_S_S_S_S_S_S_S_S_S_$__internal_accurate_pow:
[----:B------:R-:W-:Y:S01]  /*6050*/  ISETP.GT.U32.AND P2, PT, R17, 0xfffff, PT ;  /* 0x000fffff1100780c */ /* 0x000fe20003f44070 */
[----:B------:R-:W-:Y:S01]  /*6060*/  IMAD.MOV.U32 R20, RZ, RZ, R18 ;  /* 0x000000ffff147224 */ /* 0x000fe200078e0012 */
[----:B------:R-:W-:Y:S01]  /*6070*/  MOV R21, R17 ;  /* 0x0000001100157202 */ /* 0x000fe20000000f00 */
[----:B------:R-:W-:Y:S01]  /*6080*/  UMOV UR6, 0x7d2cafe2 ;  /* 0x7d2cafe200067882 */ /* 0x000fe20000000000 */
[----:B------:R-:W-:Y:S01]  /*6090*/  UMOV UR7, 0x3eb0f5ff ;  /* 0x3eb0f5ff00077882 */ /* 0x000fe20000000000 */
[----:B------:R-:W-:Y:S01]  /*60a0*/  UMOV UR8, 0x3b39803f ;  /* 0x3b39803f00087882 */ /* 0x000fe20000000000 */
[----:B------:R-:W-:-:S07]  /*60b0*/  UMOV UR9, 0x3c7abc9e ;  /* 0x3c7abc9e00097882 */ /* 0x000fce0000000000 */
[----:B------:R-:W-:Y:S01]  /*60c0*/  @!P2 DMUL R54, R20, 1.80143985094819840000e+16 ;  /* 0x435000001436a828 */ /* 0x000fe20000000000 */
[--C-:B------:R-:W-:Y:S01]  /*60d0*/  IMAD.MOV.U32 R20, RZ, RZ, R17.reuse ;  /* 0x000000ffff147224 */ /* 0x100fe200078e0011 */
[----:B------:R-:W-:-:S08]  /*60e0*/  SHF.R.U32.HI R17, RZ, 0x14, R17 ;  /* 0x00000014ff117819 */ /* 0x000fd00000011611 */
[----:B------:R-:W-:Y:S01]  /*60f0*/  @!P2 IMAD.MOV.U32 R20, RZ, RZ, R55 ;  /* 0x000000ffff14a224 */ /* 0x000fe200078e0037 */
[----:B------:R-:W-:Y:S01]  /*6100*/  @!P2 LEA.HI R17, R55, 0xffffffca, RZ, 0xc ;  /* 0xffffffca3711a811 */ /* 0x000fe200078f60ff */
[----:B------:R-:W-:-:S03]  /*6110*/  @!P2 IMAD.MOV.U32 R18, RZ, RZ, R54 ;  /* 0x000000ffff12a224 */ /* 0x000fc600078e0036 */
[----:B------:R-:W-:Y:S01]  /*6120*/  LOP3.LUT R21, R20, 0x800fffff, RZ, 0xc0, !PT ;  /* 0x800fffff14157812 */ /* 0x000fe200078ec0ff */
[----:B------:R-:W-:Y:S02]  /*6130*/  IMAD.MOV.U32 R62, RZ, RZ, R18 ;  /* 0x000000ffff3e7224 */ /* 0x000fe400078e0012 */
[----:B------:R-:W-:Y:S01]  /*6140*/  IMAD.MOV.U32 R20, RZ, RZ, RZ ;  /* 0x000000ffff147224 */ /* 0x000fe200078e00ff */
[----:B------:R-:W-:-:S04]  /*6150*/  LOP3.LUT R21, R21, 0x3ff00000, RZ, 0xfc, !PT ;  /* 0x3ff0000015157812 */ /* 0x000fc800078efcff */
[----:B------:R-:W-:Y:S01]  /*6160*/  ISETP.GE.U32.AND P3, PT, R21, 0x3ff6a09f, PT ;  /* 0x3ff6a09f1500780c */ /* 0x000fe20003f66070 */
[----:B------:R-:W-:-:S12]  /*6170*/  IMAD.MOV.U32 R63, RZ, RZ, R21 ;  /* 0x000000ffff3f7224 */ /* 0x000fd800078e0015 */
[----:B------:R-:W-:-:S05]  /*6180*/  @P3 IADD3 R18, PT, PT, R63, -0x100000, RZ ;  /* 0xfff000003f123810 */ /* 0x000fca0007ffe0ff */
[----:B------:R-:W-:Y:S02]  /*6190*/  @P3 IMAD.MOV.U32 R63, RZ, RZ, R18 ;  /* 0x000000ffff3f3224 */ /* 0x000fe400078e0012 */
[C---:B------:R-:W-:Y:S02]  /*61a0*/  VIADD R18, R17.reuse, 0xfffffc01 ;  /* 0xfffffc0111127836 */ /* 0x040fe40000000000 */
[----:B------:R-:W-:Y:S02]  /*61b0*/  @P3 VIADD R18, R17, 0xfffffc02 ;  /* 0xfffffc0211123836 */ /* 0x000fe40000000000 */
[C---:B------:R-:W-:Y:S02]  /*61c0*/  DADD R56, R62.reuse, 1 ;  /* 0x3ff000003e387429 */ /* 0x040fe40000000000 */
[----:B------:R-:W-:-:S04]  /*61d0*/  DADD R62, R62, -1 ;  /* 0xbff000003e3e7429 */ /* 0x000fc80000000000 */
[----:B------:R-:W0:Y:S02]  /*61e0*/  MUFU.RCP64H R21, R57 ;  /* 0x0000003900157308 */ /* 0x000e240000001800 */
[----:B0-----:R-:W-:-:S08]  /*61f0*/  DFMA R60, -R56, R20, 1 ;  /* 0x3ff00000383c742b */ /* 0x001fd00000000114 */
[----:B------:R-:W-:-:S08]  /*6200*/  DFMA R60, R60, R60, R60 ;  /* 0x0000003c3c3c722b */ /* 0x000fd0000000003c */
[----:B------:R-:W-:Y:S01]  /*6210*/  DFMA R60, R20, R60, R20 ;  /* 0x0000003c143c722b */ /* 0x000fe20000000014 */
[----:B------:R-:W-:Y:S02]  /*6220*/  IMAD.MOV.U32 R20, RZ, RZ, 0x41ad3b5a ;  /* 0x41ad3b5aff147424 */ /* 0x000fe400078e00ff */
[----:B------:R-:W-:-:S05]  /*6230*/  IMAD.MOV.U32 R21, RZ, RZ, 0x3ed0f5d2 ;  /* 0x3ed0f5d2ff157424 */ /* 0x000fca00078e00ff */
[----:B------:R-:W-:-:S08]  /*6240*/  DMUL R68, R62, R60 ;  /* 0x0000003c3e447228 */ /* 0x000fd00000000000 */
[----:B------:R-:W-:-:S08]  /*6250*/  DFMA R68, R62, R60, R68 ;  /* 0x0000003c3e44722b */ /* 0x000fd00000000044 */
[----:B------:R-:W-:-:S08]  /*6260*/  DMUL R58, R68, R68 ;  /* 0x00000044443a7228 */ /* 0x000fd00000000000 */
[----:B------:R-:W-:Y:S01]  /*6270*/  DFMA R20, R58, UR6, R20 ;  /* 0x000000063a147c2b */ /* 0x000fe20008000014 */
[----:B------:R-:W-:Y:S01]  /*6280*/  UMOV UR6, 0x75488a3f ;  /* 0x75488a3f00067882 */ /* 0x000fe20000000000 */
[----:B------:R-:W-:-:S06]  /*6290*/  UMOV UR7, 0x3ef3b20a ;  /* 0x3ef3b20a00077882 */ /* 0x000fcc0000000000 */
[----:B------:R-:W-:Y:S01]  /*62a0*/  DFMA R56, R58, R20, UR6 ;  /* 0x000000063a387e2b */ /* 0x000fe20008000014 */
[----:B------:R-:W-:Y:S01]  /*62b0*/  UMOV UR6, 0xe4faecd5 ;  /* 0xe4faecd500067882 */ /* 0x000fe20000000000 */
[----:B------:R-:W-:Y:S01]  /*62c0*/  UMOV UR7, 0x3f1745cd ;  /* 0x3f1745cd00077882 */ /* 0x000fe20000000000 */
[----:B------:R-:W-:-:S05]  /*62d0*/  DADD R20, R62, -R68 ;  /* 0x000000003e147229 */ /* 0x000fca0000000844 */
[----:B------:R-:W-:Y:S01]  /*62e0*/  DFMA R56, R58, R56, UR6 ;  /* 0x000000063a387e2b */ /* 0x000fe20008000038 */
[----:B------:R-:W-:Y:S01]  /*62f0*/  UMOV UR6, 0x258a578b ;  /* 0x258a578b00067882 */ /* 0x000fe20000000000 */
[----:B------:R-:W-:Y:S01]  /*6300*/  UMOV UR7, 0x3f3c71c7 ;  /* 0x3f3c71c700077882 */ /* 0x000fe20000000000 */
[----:B------:R-:W-:-:S05]  /*6310*/  DADD R20, R20, R20 ;  /* 0x0000000014147229 */ /* 0x000fca0000000014 */
[----:B------:R-:W-:Y:S01]  /*6320*/  DFMA R56, R58, R56, UR6 ;  /* 0x000000063a387e2b */ /* 0x000fe20008000038 */
[----:B------:R-:W-:Y:S01]  /*6330*/  UMOV UR6, 0x9242b910 ;  /* 0x9242b91000067882 */ /* 0x000fe20000000000 */
[----:B------:R-:W-:Y:S01]  /*6340*/  UMOV UR7, 0x3f624924 ;  /* 0x3f62492400077882 */ /* 0x000fe20000000000 */
[-C--:B------:R-:W-:Y:S02]  /*6350*/  DFMA R20, R62, -R68.reuse, R20 ;  /* 0x800000443e14722b */ /* 0x080fe40000000014 */
[----:B------:R-:W-:-:S03]  /*6360*/  DMUL R62, R68, R68 ;  /* 0x00000044443e7228 */ /* 0x000fc60000000000 */
[----:B------:R-:W-:Y:S01]  /*6370*/  DFMA R56, R58, R56, UR6 ;  /* 0x000000063a387e2b */ /* 0x000fe20008000038 */
[----:B------:R-:W-:Y:S01]  /*6380*/  UMOV UR6, 0x99999dfb ;  /* 0x99999dfb00067882 */ /* 0x000fe20000000000 */
[----:B------:R-:W-:Y:S01]  /*6390*/  UMOV UR7, 0x3f899999 ;  /* 0x3f89999900077882 */ /* 0x000fe20000000000 */
[----:B------:R-:W-:-:S05]  /*63a0*/  DMUL R20, R60, R20 ;  /* 0x000000143c147228 */ /* 0x000fca0000000000 */
[----:B------:R-:W-:Y:S01]  /*63b0*/  DFMA R56, R58, R56, UR6 ;  /* 0x000000063a387e2b */ /* 0x000fe20008000038 */
[----:B------:R-:W-:Y:S01]  /*63c0*/  UMOV UR6, 0x55555555 ;  /* 0x5555555500067882 */ /* 0x000fe20000000000 */
[----:B------:R-:W-:-:S03]  /*63d0*/  UMOV UR7, 0x3fb55555 ;  /* 0x3fb5555500077882 */ /* 0x000fc60000000000 */
[----:B------:R-:W-:Y:S01]  /*63e0*/  VIADD R61, R21, 0x100000 ;  /* 0x00100000153d7836 */ /* 0x000fe20000000000 */
[----:B------:R-:W-:Y:S02]  /*63f0*/  MOV R60, R20 ;  /* 0x00000014003c7202 */ /* 0x000fe40000000f00 */
[----:B------:R-:W-:-:S08]  /*6400*/  DFMA R66, R58, R56, UR6 ;  /* 0x000000063a427e2b */ /* 0x000fd00008000038 */
[----:B------:R-:W-:Y:S01]  /*6410*/  DADD R64, -R66, UR6 ;  /* 0x0000000642407e29 */ /* 0x000fe20008000100 */
[----:B------:R-:W-:Y:S01]  /*6420*/  UMOV UR6, 0xb9e7b0 ;  /* 0x00b9e7b000067882 */ /* 0x000fe20000000000 */
[----:B------:R-:W-:-:S06]  /*6430*/  UMOV UR7, 0x3c46a4cb ;  /* 0x3c46a4cb00077882 */ /* 0x000fcc0000000000 */
[----:B------:R-:W-:Y:S02]  /*6440*/  DFMA R64, R58, R56, R64 ;  /* 0x000000383a40722b */ /* 0x000fe40000000040 */
[C---:B------:R-:W-:Y:S02]  /*6450*/  DFMA R56, R68.reuse, R68, -R62 ;  /* 0x000000444438722b */ /* 0x040fe4000000083e */
[----:B------:R-:W-:-:S04]  /*6460*/  DMUL R58, R68, R62 ;  /* 0x0000003e443a7228 */ /* 0x000fc80000000000 */
[----:B------:R-:W-:Y:S01]  /*6470*/  DADD R64, R64, -UR6 ;  /* 0x8000000640407e29 */ /* 0x000fe20008000000 */
[----:B------:R-:W-:Y:S01]  /*6480*/  UMOV UR6, 0x80000000 ;  /* 0x8000000000067882 */ /* 0x000fe20000000000 */
[C---:B------:R-:W-:Y:S01]  /*6490*/  DFMA R60, R68.reuse, R60, R56 ;  /* 0x0000003c443c722b */ /* 0x040fe20000000038 */
[----:B------:R-:W-:Y:S01]  /*64a0*/  UMOV UR7, 0x43300000 ;  /* 0x4330000000077882 */ /* 0x000fe20000000000 */
[----:B------:R-:W-:-:S08]  /*64b0*/  DFMA R56, R68, R62, -R58 ;  /* 0x0000003e4438722b */ /* 0x000fd0000000083a */
[----:B------:R-:W-:Y:S02]  /*64c0*/  DFMA R56, R20, R62, R56 ;  /* 0x0000003e1438722b */ /* 0x000fe40000000038 */
[----:B------:R-:W-:-:S06]  /*64d0*/  DADD R62, R66, R64 ;  /* 0x00000000423e7229 */ /* 0x000fcc0000000040 */
[----:B------:R-:W-:Y:S02]  /*64e0*/  DFMA R56, R68, R60, R56 ;  /* 0x0000003c4438722b */ /* 0x000fe40000000038 */
[----:B------:R-:W-:-:S08]  /*64f0*/  DADD R66, R66, -R62 ;  /* 0x0000000042427229 */ /* 0x000fd0000000083e */
[----:B------:R-:W-:Y:S02]  /*6500*/  DADD R66, R64, R66 ;  /* 0x0000000040427229 */ /* 0x000fe40000000042 */
[----:B------:R-:W-:-:S08]  /*6510*/  DMUL R64, R62, R58 ;  /* 0x0000003a3e407228 */ /* 0x000fd00000000000 */
[----:B------:R-:W-:-:S08]  /*6520*/  DFMA R60, R62, R58, -R64 ;  /* 0x0000003a3e3c722b */ /* 0x000fd00000000840 */
[----:B------:R-:W-:-:S08]  /*6530*/  DFMA R56, R62, R56, R60 ;  /* 0x000000383e38722b */ /* 0x000fd0000000003c */
[----:B------:R-:W-:-:S08]  /*6540*/  DFMA R66, R66, R58, R56 ;  /* 0x0000003a4242722b */ /* 0x000fd00000000038 */
[----:B------:R-:W-:-:S08]  /*6550*/  DADD R58, R64, R66 ;  /* 0x00000000403a7229 */ /* 0x000fd00000000042 */
[--C-:B------:R-:W-:Y:S02]  /*6560*/  DADD R56, R68, R58.reuse ;  /* 0x0000000044387229 */ /* 0x100fe4000000003a */
[----:B------:R-:W-:-:S06]  /*6570*/  DADD R64, R64, -R58 ;  /* 0x0000000040407229 */ /* 0x000fcc000000083a */
[----:B------:R-:W-:Y:S02]  /*6580*/  DADD R68, R68, -R56 ;  /* 0x0000000044447229 */ /* 0x000fe40000000838 */
[----:B------:R-:W-:-:S06]  /*6590*/  DADD R64, R66, R64 ;  /* 0x0000000042407229 */ /* 0x000fcc0000000040 */
[----:B------:R-:W-:Y:S01]  /*65a0*/  DADD R68, R58, R68 ;  /* 0x000000003a447229 */ /* 0x000fe20000000044 */
[----:B------:R-:W-:Y:S01]  /*65b0*/  LOP3.LUT R58, R18, 0x80000000, RZ, 0x3c, !PT ;  /* 0x80000000123a7812 */ /* 0x000fe200078e3cff */
[----:B------:R-:W-:-:S06]  /*65c0*/  IMAD.MOV.U32 R59, RZ, RZ, 0x43300000 ;  /* 0x43300000ff3b7424 */ /* 0x000fcc00078e00ff */
[----:B------:R-:W-:Y:S02]  /*65d0*/  DADD R54, R64, R68 ;  /* 0x0000000040367229 */ /* 0x000fe40000000044 */
[----:B------:R-:W-:Y:S01]  /*65e0*/  DADD R58, R58, -UR6 ;  /* 0x800000063a3a7e29 */ /* 0x000fe20008000000 */
[----:B------:R-:W-:Y:S01]  /*65f0*/  UMOV UR6, 0xfefa39ef ;  /* 0xfefa39ef00067882 */ /* 0x000fe20000000000 */
[----:B------:R-:W-:-:S04]  /*6600*/  UMOV UR7, 0x3fe62e42 ;  /* 0x3fe62e4200077882 */ /* 0x000fc80000000000 */
[----:B------:R-:W-:-:S08]  /*6610*/  DADD R54, R20, R54 ;  /* 0x0000000014367229 */ /* 0x000fd00000000036 */
[----:B------:R-:W-:-:S08]  /*6620*/  DADD R60, R56, R54 ;  /* 0x00000000383c7229 */ /* 0x000fd00000000036 */
[--C-:B------:R-:W-:Y:S02]  /*6630*/  DFMA R20, R58, UR6, R60.reuse ;  /* 0x000000063a147c2b */ /* 0x100fe4000800003c */
[----:B------:R-:W-:-:S06]  /*6640*/  DADD R62, R56, -R60 ;  /* 0x00000000383e7229 */ /* 0x000fcc000000083c */
[----:B------:R-:W-:Y:S02]  /*6650*/  DFMA R56, R58, -UR6, R20 ;  /* 0x800000063a387c2b */ /* 0x000fe40008000014 */
[----:B------:R-:W-:Y:S01]  /*6660*/  DADD R62, R54, R62 ;  /* 0x00000000363e7229 */ /* 0x000fe2000000003e */
[----:B------:R-:W-:Y:S02]  /*6670*/  IMAD.MOV.U32 R55, RZ, RZ, R19 ;  /* 0x000000ffff377224 */ /* 0x000fe400078e0013 */
[----:B------:R-:W-:-:S03]  /*6680*/  IMAD.MOV.U32 R54, RZ, RZ, R0 ;  /* 0x000000ffff367224 */ /* 0x000fc600078e0000 */
[----:B------:R-:W-:Y:S01]  /*6690*/  DADD R56, -R60, R56 ;  /* 0x000000003c387229 */ /* 0x000fe20000000138 */
[C---:B------:R-:W-:Y:S01]  /*66a0*/  SHF.L.U32 R17, R55.reuse, 0x1, RZ ;  /* 0x0000000137117819 */ /* 0x040fe200000006ff */
[----:B------:R-:W-:Y:S01]  /*66b0*/  IMAD.MOV.U32 R19, RZ, RZ, 0x3ff71547 ;  /* 0x3ff71547ff137424 */ /* 0x000fe200078e00ff */
[----:B------:R-:W-:Y:S02]  /*66c0*/  LOP3.LUT R18, R55, 0xff0fffff, RZ, 0xc0, !PT ;  /* 0xff0fffff37127812 */ /* 0x000fe400078ec0ff */
[----:B------:R-:W-:-:S03]  /*66d0*/  ISETP.GT.U32.AND P2, PT, R17, -0x2000001, PT ;  /* 0xfdffffff1100780c */ /* 0x000fc60003f44070 */
[----:B------:R-:W-:Y:S01]  /*66e0*/  DADD R56, R62, -R56 ;  /* 0x000000003e387229 */ /* 0x000fe20000000838 */
[----:B------:R-:W-:Y:S01]  /*66f0*/  SEL R55, R18, R55, P2 ;  /* 0x0000003712377207 */ /* 0x000fe20001000000 */
[----:B------:R-:W-:-:S06]  /*6700*/  IMAD.MOV.U32 R18, RZ, RZ, 0x652b82fe ;  /* 0x652b82feff127424 */ /* 0x000fcc00078e00ff */
[----:B------:R-:W-:-:S08]  /*6710*/  DFMA R58, R58, UR8, R56 ;  /* 0x000000083a3a7c2b */ /* 0x000fd00008000038 */
[----:B------:R-:W-:-:S08]  /*6720*/  DADD R60, R20, R58 ;  /* 0x00000000143c7229 */ /* 0x000fd0000000003a */
[----:B------:R-:W-:Y:S02]  /*6730*/  DADD R20, R20, -R60 ;  /* 0x0000000014147229 */ /* 0x000fe4000000083c */
[----:B------:R-:W-:-:S06]  /*6740*/  DMUL R56, R60, R54 ;  /* 0x000000363c387228 */ /* 0x000fcc0000000000 */
[----:B------:R-:W-:Y:S02]  /*6750*/  DADD R20, R58, R20 ;  /* 0x000000003a147229 */ /* 0x000fe40000000014 */
[----:B------:R-:W-:-:S08]  /*6760*/  DFMA R60, R60, R54, -R56 ;  /* 0x000000363c3c722b */ /* 0x000fd00000000838 */
[----:B------:R-:W-:-:S08]  /*6770*/  DFMA R54, R20, R54, R60 ;  /* 0x000000361436722b */ /* 0x000fd0000000003c */
[----:B------:R-:W-:-:S08]  /*6780*/  DADD R58, R56, R54 ;  /* 0x00000000383a7229 */ /* 0x000fd00000000036 */
[----:B------:R-:W-:Y:S02]  /*6790*/  DFMA R18, R58, R18, 6.75539944105574400000e+15 ;  /* 0x433800003a12742b */ /* 0x000fe40000000012 */
[----:B------:R-:W-:Y:S01]  /*67a0*/  FSETP.GEU.AND P2, PT, |R59|, 4.1917929649353027344, PT ;  /* 0x4086232b3b00780b */ /* 0x000fe20003f4e200 */
[----:B------:R-:W-:-:S05]  /*67b0*/  DADD R56, R56, -R58 ;  /* 0x0000000038387229 */ /* 0x000fca000000083a */
[----:B------:R-:W-:-:S03]  /*67c0*/  DADD R20, R18, -6.75539944105574400000e+15 ;  /* 0xc338000012147429 */ /* 0x000fc60000000000 */
[----:B------:R-:W-:-:S05]  /*67d0*/  DADD R54, R54, R56 ;  /* 0x0000000036367229 */ /* 0x000fca0000000038 */
[----:B------:R-:W-:Y:S01]  /*67e0*/  DFMA R60, R20, -UR6, R58 ;  /* 0x80000006143c7c2b */ /* 0x000fe2000800003a */
[----:B------:R-:W-:Y:S01]  /*67f0*/  UMOV UR6, 0x3b39803f ;  /* 0x3b39803f00067882 */ /* 0x000fe20000000000 */
[----:B------:R-:W-:-:S06]  /*6800*/  UMOV UR7, 0x3c7abc9e ;  /* 0x3c7abc9e00077882 */ /* 0x000fcc0000000000 */
[----:B------:R-:W-:Y:S01]  /*6810*/  DFMA R60, R20, -UR6, R60 ;  /* 0x80000006143c7c2b */ /* 0x000fe2000800003c */
[----:B------:R-:W-:Y:S01]  /*6820*/  UMOV UR6, 0x69ce2bdf ;  /* 0x69ce2bdf00067882 */ /* 0x000fe20000000000 */
[----:B------:R-:W-:Y:S01]  /*6830*/  IMAD.MOV.U32 R20, RZ, RZ, -0x35dec16 ;  /* 0xfca213eaff147424 */ /* 0x000fe200078e00ff */
[----:B------:R-:W-:Y:S01]  /*6840*/  UMOV UR7, 0x3e5ade15 ;  /* 0x3e5ade1500077882 */ /* 0x000fe20000000000 */
[----:B------:R-:W-:-:S06]  /*6850*/  IMAD.MOV.U32 R21, RZ, RZ, 0x3e928af3 ;  /* 0x3e928af3ff157424 */ /* 0x000fcc00078e00ff */
[----:B------:R-:W-:Y:S01]  /*6860*/  DFMA R20, R60, UR6, R20 ;  /* 0x000000063c147c2b */ /* 0x000fe20008000014 */
[----:B------:R-:W-:Y:S01]  /*6870*/  UMOV UR6, 0x62401315 ;  /* 0x6240131500067882 */ /* 0x000fe20000000000 */
[----:B------:R-:W-:-:S06]  /*6880*/  UMOV UR7, 0x3ec71dee ;  /* 0x3ec71dee00077882 */ /* 0x000fcc0000000000 */
[----:B------:R-:W-:Y:S01]  /*6890*/  DFMA R20, R60, R20, UR6 ;  /* 0x000000063c147e2b */ /* 0x000fe20008000014 */
        /* <DEDUP_REMOVED lines=20> */
[----:B------:R-:W-:-:S08]  /*69e0*/  DFMA R20, R60, R20, UR6 ;  /* 0x000000063c147e2b */ /* 0x000fd00008000014 */
[----:B------:R-:W-:-:S08]  /*69f0*/  DFMA R20, R60, R20, 1 ;  /* 0x3ff000003c14742b */ /* 0x000fd00000000014 */
[----:B------:R-:W-:-:S10]  /*6a00*/  DFMA R20, R60, R20, 1 ;  /* 0x3ff000003c14742b */ /* 0x000fd40000000014 */
[----:B------:R-:W-:Y:S01]  /*6a10*/  IMAD R57, R18, 0x100000, R21 ;  /* 0x0010000012397824 */ /* 0x000fe200078e0215 */
[----:B------:R-:W-:Y:S01]  /*6a20*/  MOV R56, R20 ;  /* 0x0000001400387202 */ /* 0x000fe20000000f00 */
[----:B------:R-:W-:Y:S06]  /*6a30*/  @!P2 BRA `(.L_x_125) ;  /* 0x000000000030a947 */ /* 0x000fec0003800000 */
[----:B------:R-:W-:Y:S01]  /*6a40*/  FSETP.GEU.AND P2, PT, |R59|, 4.2275390625, PT ;  /* 0x408748003b00780b */ /* 0x000fe20003f4e200 */
[C---:B------:R-:W-:Y:S02]  /*6a50*/  DADD R56, R58.reuse, +INF ;  /* 0x7ff000003a387429 */ /* 0x040fe40000000000 */
[----:B------:R-:W-:-:S08]  /*6a60*/  DSETP.GEU.AND P3, PT, R58, RZ, PT ;  /* 0x000000ff3a00722a */ /* 0x000fd00003f6e000 */
[----:B------:R-:W-:Y:S02]  /*6a70*/  FSEL R56, R56, RZ, P3 ;  /* 0x000000ff38387208 */ /* 0x000fe40001800000 */
[----:B------:R-:W-:Y:S02]  /*6a80*/  @!P2 LEA.HI R17, R18, R18, RZ, 0x1 ;  /* 0x000000121211a211 */ /* 0x000fe400078f08ff */
[----:B------:R-:W-:Y:S02]  /*6a90*/  FSEL R57, R57, RZ, P3 ;  /* 0x000000ff39397208 */ /* 0x000fe40001800000 */
[----:B------:R-:W-:-:S05]  /*6aa0*/  @!P2 SHF.R.S32.HI R17, RZ, 0x1, R17 ;  /* 0x00000001ff11a819 */ /* 0x000fca0000011411 */
[----:B------:R-:W-:Y:S02]  /*6ab0*/  @!P2 IMAD.IADD R18, R18, 0x1, -R17 ;  /* 0x000000011212a824 */ /* 0x000fe400078e0a11 */
[----:B------:R-:W-:-:S03]  /*6ac0*/  @!P2 IMAD R21, R17, 0x100000, R21 ;  /* 0x001000001115a824 */ /* 0x000fc600078e0215 */
[----:B------:R-:W-:Y:S01]  /*6ad0*/  @!P2 LEA R19, R18, 0x3ff00000, 0x14 ;  /* 0x3ff000001213a811 */ /* 0x000fe200078ea0ff */
[----:B------:R-:W-:-:S06]  /*6ae0*/  @!P2 IMAD.MOV.U32 R18, RZ, RZ, RZ ;  /* 0x000000ffff12a224 */ /* 0x000fcc00078e00ff */
[----:B------:R-:W-:-:S11]  /*6af0*/  @!P2 DMUL R56, R20, R18 ;  /* 0x000000121438a228 */ /* 0x000fd60000000000 */
.L_x_125:
[----:B------:R-:W-:Y:S01]  /*6b00*/  DFMA R54, R54, R56, R56 ;  /* 0x000000383636722b */ /* 0x000fe20000000038 */
[----:B------:R-:W-:Y:S01]  /*6b10*/  IMAD.MOV.U32 R17, RZ, RZ, 0x0 ;  /* 0x00000000ff117424 */ /* 0x000fe200078e00ff */
[----:B------:R-:W-:-:S08]  /*6b20*/  DSETP.NEU.AND P2, PT, |R56|, +INF , PT ;  /* 0x7ff000003800742a */ /* 0x000fd00003f4d200 */
[----:B------:R-:W-:Y:S02]  /*6b30*/  FSEL R20, R56, R54, !P2 ;  /* 0x0000003638147208 */ /* 0x000fe40005000000 */
[----:B------:R-:W-:Y:S01]  /*6b40*/  FSEL R21, R57, R55, !P2 ;  /* 0x0000003739157208 */ /* 0x000fe20005000000 */
[----:B------:R-:W-:Y:S06]  /*6b50*/  RET.REL.NODEC R16 `(_Z11cal_Vext_FHPdPiS0_S0_S_S_S_S_S_S_S_S_S0_S0_S0_S0_S0_S_S_S_S_S_S_S_S_S_) ;  /* 0xffffff9410287950 */ /* 0x000fec0003c3ffff */
.L_x_126:
[----:B------:R-:W-:-:S00]  /*6b60*/  BRA `(.L_x_126) ;  /* 0xfffffffc00fc7947 */ /* 0x000fc0000383ffff */
[----:B------:R-:W-:-:S00]  /*6b70*/  NOP ;  /* 0x0000000000007918 */ /* 0x000fc00000000000 */
        /* <DEDUP_REMOVED lines=8> */
.L_x_190:


//--------------------- .text._Z8cal_VextPdPiS0_S0_S_S_S_S_S_S_S0_S0_S0_S0_S0_S_S_S_S_S_S_S_S_ --------------------------
	.section	.text._Z8cal_VextPdPiS0_S0_S_S_S_S_S_S_S0_S0_S0_S0_S0_S_S_S_S_S_S_S_S_,"ax",@progbits
	.align	128
        .global         _Z8cal_VextPdPiS0_S0_S_S_S_S_S_S_S0_S0_S0_S0_S0_S_S_S_S_S_S_S_S_
        .type           _Z8cal_VextPdPiS0_S0_S_S_S_S_S_S_S0_S0_S0_S0_S0_S_S_S_S_S_S_S_S_,@function
        .size           _Z8cal_VextPdPiS0_S0_S_S_S_S_S_S_S0_S0_S0_S0_S0_S_S_S_S_S_S_S_S_,(.L_x_193 - _Z8cal_VextPdPiS0_S0_S_S_S_S_S_S_S0_S0_S0_S0_S0_S_S_S_S_S_S_S_S_)
        .other          _Z8cal_VextPdPiS0_S0_S_S_S_S_S_S_S0_S0_S0_S0_S0_S_S_S_S_S_S_S_S_,@"STO_CUDA_ENTRY STV_DEFAULT"
_Z8cal_VextPdPiS0_S0_S_S_S_S_S_S_S0_S0_S0_S0_S0_S_S_S_S_S_S_S_S_:
.text._Z8cal_VextPdPiS0_S0_S_S_S_S_S_S_S0_S0_S0_S0_S0_S_S_S_S_S_S_S_S_:
[----:B------:R-:W-:Y:S08]  /*0000*/  LDC R1, c[0x0][0x37c] ;  /* 0x0000df00ff017b82 */ /* 0x000ff00000000800 */
[----:B------:R-:W0:Y:S01]  /*0010*/  LDC.64 R2, c[0x0][0x388] ;  /* 0x0000e200ff027b82 */ /* 0x000e220000000a00 */
[----:B------:R-:W0:Y:S07]  /*0020*/  LDCU.64 UR4, c[0x0][0x358] ;  /* 0x00006b00ff0477ac */ /* 0x000e2e0008000a00 */
[----:B------:R-:W1:Y:S08]  /*0030*/  LDC.64 R4, c[0x0][0x390] ;  /* 0x0000e400ff047b82 */ /* 0x000e700000000a00 */
[----:B------:R-:W2:Y:S01]  /*0040*/  LDC.64 R6, c[0x0][0x398] ;  /* 0x0000e600ff067b82 */ /* 0x000ea20000000a00 */
[----:B0-----:R-:W3:Y:S04]  /*0050*/  LDG.E R2, desc[UR4][R2.64] ;  /* 0x0000000402027981 */ /* 0x001ee8000c1e1900 */
[----:B-1----:R-:W3:Y:S04]  /*0060*/  LDG.E R5, desc[UR4][R4.64] ;  /* 0x0000000404057981 */ /* 0x002ee8000c1e1900 */
[----:B--2---:R-:W2:Y:S01]  /*0070*/  LDG.E R7, desc[UR4][R6.64] ;  /* 0x0000000406077981 */ /* 0x004ea2000c1e1900 */
[----:B------:R-:W0:Y:S01]  /*0080*/  S2UR UR6, SR_CTAID.X ;  /* 0x00000000000679c3 */ /* 0x000e220000002500 */
[----:B------:R-:W0:Y:S07]  /*0090*/  S2R R9, SR_TID.X ;  /* 0x0000000000097919 */ /* 0x000e2e0000002100 */
[----:B------:R-:W0:Y:S02]  /*00a0*/  LDC R12, c[0x0][0x360] ;  /* 0x0000d800ff0c7b82 */ /* 0x000e240000000800 */
[----:B0-----:R-:W-:-:S02]  /*00b0*/  IMAD R12, R12, UR6, R9 ;  /* 0x000000060c0c7c24 */ /* 0x001fc4000f8e0209 */
[----:B---3--:R-:W-:-:S04]  /*00c0*/  IMAD R0, R2, R5, RZ ;  /* 0x0000000502007224 */ /* 0x008fc800078e02ff */
[----:B--2---:R-:W-:-:S05]  /*00d0*/  IMAD R9, R0, R7, RZ ;  /* 0x0000000700097224 */ /* 0x004fca00078e02ff */
[----:B------:R-:W-:-:S13]  /*00e0*/  ISETP.GE.AND P0, PT, R12, R9, PT ;  /* 0x000000090c00720c */ /* 0x000fda0003f06270 */
[----:B------:R-:W-:Y:S05]  /*00f0*/  @P0 EXIT ;  /* 0x000000000000094d */ /* 0x000fea0003800000 */
[----:B------:R-:W-:Y:S02]  /*0100*/  IMAD.MOV.U32 R3, RZ, RZ, R5 ;  /* 0x000000ffff037224 */ /* 0x000fe400078e0005 */
[----:B------:R-:W-:-:S07]  /*0110*/  IMAD.MOV.U32 R4, RZ, RZ, R7 ;  /* 0x000000ffff047224 */ /* 0x000fce00078e0007 */
.L_x_175:
[----:B------:R-:W-:Y:S01]  /*0120*/  IMAD R11, R4, R3, RZ ;  /* 0x00000003040b7224 */ /* 0x000fe200078e02ff */
[----:B------:R-:W-:Y:S01]  /*0130*/  IABS R13, R4 ;  /* 0x00000004000d7213 */ /* 0x000fe20000000000 */
[----:B------:R-:W0:Y:S03]  /*0140*/  LDC.64 R14, c[0x0][0x388] ;  /* 0x0000e200ff0e7b82 */ /* 0x000e260000000a00 */
[----:B------:R-:W-:-:S04]  /*0150*/  IABS R7, R11 ;  /* 0x0000000b00077213 */ /* 0x000fc80000000000 */
[----:B------:R-:W1:Y:S01]  /*0160*/  I2F.RP R0, R7 ;  /* 0x0000000700007306 */ /* 0x000e620000209400 */
[----:B------:R-:W2:Y:S08]  /*0170*/  LDC.64 R18, c[0x0][0x390] ;  /* 0x0000e400ff127b82 */ /* 0x000eb00000000a00 */
[----:B------:R-:W3:Y:S01]  /*0180*/  LDC.64 R20, c[0x0][0x398] ;  /* 0x0000e600ff147b82 */ /* 0x000ee20000000a00 */
[----:B-1----:R-:W1:Y:S02]  /*0190*/  MUFU.RCP R0, R0 ;  /* 0x0000000000007308 */ /* 0x002e640000001000 */
[----:B-1----:R-:W-:Y:S01]  /*01a0*/  VIADD R2, R0, 0xffffffe ;  /* 0x0ffffffe00027836 */ /* 0x002fe20000000000 */
[----:B------:R-:W-:-:S05]  /*01b0*/  IABS R0, R12 ;  /* 0x0000000c00007213 */ /* 0x000fca0000000000 */
[----:B------:R1:W4:Y:S02]  /*01c0*/  F2I.FTZ.U32.TRUNC.NTZ R3, R2 ;  /* 0x0000000200037305 */ /* 0x000324000021f000 */
[----:B-1----:R-:W-:Y:S02]  /*01d0*/  IMAD.MOV.U32 R2, RZ, RZ, RZ ;  /* 0x000000ffff027224 */ /* 0x002fe400078e00ff */
[----:B----4-:R-:W-:-:S04]  /*01e0*/  IMAD.MOV R6, RZ, RZ, -R3 ;  /* 0x000000ffff067224 */ /* 0x010fc800078e0a03 */
[----:B------:R-:W-:Y:S01]  /*01f0*/  IMAD R5, R6, R7, RZ ;  /* 0x0000000706057224 */ /* 0x000fe200078e02ff */
[----:B------:R-:W-:-:S03]  /*0200*/  IABS R6, R11 ;  /* 0x0000000b00067213 */ /* 0x000fc60000000000 */
[----:B------:R-:W-:Y:S01]  /*0210*/  IMAD.HI.U32 R3, R3, R5, R2 ;  /* 0x0000000503037227 */ /* 0x000fe200078e0002 */
[----:B------:R-:W-:Y:S01]  /*0220*/  IADD3 R9, PT, PT, RZ, -R6, RZ ;  /* 0x80000006ff097210 */ /* 0x000fe20007ffe0ff */
[----:B------:R-:W1:Y:S01]  /*0230*/  I2F.RP R5, R13 ;  /* 0x0000000d00057306 */ /* 0x000e620000209400 */
[----:B------:R-:W-:-:S03]  /*0240*/  IABS R6, R4 ;  /* 0x0000000400067213 */ /* 0x000fc60000000000 */
[----:B------:R-:W-:-:S04]  /*0250*/  IMAD.HI.U32 R16, R3, R0, RZ ;  /* 0x0000000003107227 */ /* 0x000fc800078e00ff */
[----:B------:R-:W-:Y:S02]  /*0260*/  IMAD R0, R16, R9, R0 ;  /* 0x0000000910007224 */ /* 0x000fe400078e0200 */
[----:B------:R-:W-:Y:S01]  /*0270*/  IMAD.MOV R6, RZ, RZ, -R6 ;  /* 0x000000ffff067224 */ /* 0x000fe200078e0a06 */
[----:B------:R-:W4:Y:S02]  /*0280*/  LDC.64 R8, c[0x0][0x3d0] ;  /* 0x0000f400ff087b82 */ /* 0x000f240000000a00 */
[----:B------:R-:W-:Y:S01]  /*0290*/  ISETP.GT.U32.AND P1, PT, R7, R0, PT ;  /* 0x000000000700720c */ /* 0x000fe20003f24070 */
[----:B-1----:R-:W1:-:S12]  /*02a0*/  MUFU.RCP R5, R5 ;  /* 0x0000000500057308 */ /* 0x002e580000001000 */
[----:B------:R-:W-:Y:S02]  /*02b0*/  @!P1 IMAD.IADD R0, R0, 0x1, -R7 ;  /* 0x0000000100009824 */ /* 0x000fe400078e0a07 */
[----:B------:R-:W-:Y:S01]  /*02c0*/  @!P1 VIADD R16, R16, 0x1 ;  /* 0x0000000110109836 */ /* 0x000fe20000000000 */
[----:B------:R-:W-:Y:S02]  /*02d0*/  ISETP.NE.AND P1, PT, R11, RZ, PT ;  /* 0x000000ff0b00720c */ /* 0x000fe40003f25270 */
[----:B------:R-:W-:Y:S01]  /*02e0*/  ISETP.GE.U32.AND P0, PT, R0, R7, PT ;  /* 0x000000070000720c */ /* 0x000fe20003f06070 */
[----:B-1----:R-:W-:Y:S01]  /*02f0*/  VIADD R2, R5, 0xffffffe ;  /* 0x0ffffffe05027836 */ /* 0x002fe20000000000 */
[----:B------:R-:W-:-:S03]  /*0300*/  LOP3.LUT R0, R12, R11, RZ, 0x3c, !PT ;  /* 0x0000000b0c007212 */ /* 0x000fc600078e3cff */
[----:B------:R1:W0:Y:S01]  /*0310*/  F2I.FTZ.U32.TRUNC.NTZ R3, R2 ;  /* 0x0000000200037305 */ /* 0x000222000021f000 */
[----:B------:R-:W-:-:S07]  /*0320*/  ISETP.GE.AND P2, PT, R0, RZ, PT ;  /* 0x000000ff0000720c */ /* 0x000fce0003f46270 */
[----:B------:R-:W-:Y:S02]  /*0330*/  @P0 VIADD R16, R16, 0x1 ;  /* 0x0000000110100836 */ /* 0x000fe40000000000 */
[----:B-1----:R-:W-:-:S04]  /*0340*/  IMAD.MOV.U32 R2, RZ, RZ, RZ ;  /* 0x000000ffff027224 */ /* 0x002fc800078e00ff */
[----:B------:R-:W-:Y:S01]  /*0350*/  @!P2 IMAD.MOV R16, RZ, RZ, -R16 ;  /* 0x000000ffff10a224 */ /* 0x000fe200078e0a10 */
[----:B------:R-:W-:Y:S02]  /*0360*/  @!P1 LOP3.LUT R16, RZ, R11, RZ, 0x33, !PT ;  /* 0x0000000bff109212 */ /* 0x000fe400078e33ff */
[----:B0-----:R-:W-:-:S03]  /*0370*/  IADD3 R0, PT, PT, RZ, -R3, RZ ;  /* 0x80000003ff007210 */ /* 0x001fc60007ffe0ff */
[----:B------:R-:W-:Y:S02]  /*0380*/  IMAD R17, R11, R16, RZ ;  /* 0x000000100b117224 */ /* 0x000fe400078e02ff */
[----:B------:R-:W-:Y:S01]  /*0390*/  IMAD R7, R0, R13, RZ ;  /* 0x0000000d00077224 */ /* 0x000fe200078e02ff */
[----:B------:R-:W0:Y:S01]  /*03a0*/  LDC.64 R10, c[0x0][0x3d8] ;  /* 0x0000f600ff0a7b82 */ /* 0x000e220000000a00 */
[----:B------:R-:W-:Y:S02]  /*03b0*/  IMAD.IADD R5, R12, 0x1, -R17 ;  /* 0x000000010c057824 */ /* 0x000fe400078e0a11 */
[----:B------:R-:W-:-:S03]  /*03c0*/  IMAD.HI.U32 R2, R3, R7, R2 ;  /* 0x0000000703027227 */ /* 0x000fc600078e0002 */
[----:B------:R-:W-:Y:S02]  /*03d0*/  IABS R0, R5 ;  /* 0x0000000500007213 */ /* 0x000fe40000000000 */
[----:B------:R-:W-:-:S03]  /*03e0*/  LOP3.LUT R5, R5, R4, RZ, 0x3c, !PT ;  /* 0x0000000405057212 */ /* 0x000fc600078e3cff */
[----:B------:R-:W-:Y:S01]  /*03f0*/  IMAD.MOV.U32 R3, RZ, RZ, R0 ;  /* 0x000000ffff037224 */ /* 0x000fe200078e0000 */
[----:B------:R-:W-:Y:S01]  /*0400*/  ISETP.GE.AND P2, PT, R5, RZ, PT ;  /* 0x000000ff0500720c */ /* 0x000fe20003f46270 */
[----:B------:R-:W-:Y:S02]  /*0410*/  IMAD.MOV.U32 R0, RZ, RZ, R6 ;  /* 0x000000ffff007224 */ /* 0x000fe400078e0006 */
[----:B------:R-:W1:Y:S01]  /*0420*/  LDC.64 R6, c[0x0][0x380] ;  /* 0x0000e000ff067b82 */ /* 0x000e620000000a00 */
[----:B------:R-:W-:-:S04]  /*0430*/  IMAD.HI.U32 R2, R2, R3, RZ ;  /* 0x0000000302027227 */ /* 0x000fc800078e00ff */
[----:B------:R-:W-:-:S05]  /*0440*/  IMAD R0, R2, R0, R3 ;  /* 0x0000000002007224 */ /* 0x000fca00078e0203 */
[----:B------:R-:W-:-:S13]  /*0450*/  ISETP.GT.U32.AND P1, PT, R13, R0, PT ;  /* 0x000000000d00720c */ /* 0x000fda0003f24070 */
[----:B------:R-:W-:Y:S01]  /*0460*/  @!P1 IADD3 R0, PT, PT, R0, -R13, RZ ;  /* 0x8000000d00009210 */ /* 0x000fe20007ffe0ff */
[----:B-1----:R-:W-:-:S03]  /*0470*/  IMAD.WIDE R6, R12, 0x8, R6 ;  /* 0x000000080c067825 */ /* 0x002fc600078e0206 */
[----:B------:R-:W-:Y:S01]  /*0480*/  ISETP.GE.U32.AND P0, PT, R0, R13, PT ;  /* 0x0000000d0000720c */ /* 0x000fe20003f06070 */
[----:B------:R-:W-:Y:S01]  /*0490*/  @!P1 VIADD R2, R2, 0x1 ;  /* 0x0000000102029836 */ /* 0x000fe20000000000 */
[----:B------:R1:W-:Y:S01]  /*04a0*/  STG.E.64 desc[UR4][R6.64], RZ ;  /* 0x000000ff06007986 */ /* 0x0003e2000c101b04 */
[----:B------:R-:W-:-:S03]  /*04b0*/  ISETP.NE.AND P1, PT, R4, RZ, PT ;  /* 0x000000ff0400720c */ /* 0x000fc60003f25270 */
[----:B----4-:R-:W4:Y:S04]  /*04c0*/  LDG.E R22, desc[UR4][R8.64] ;  /* 0x0000000408167981 */ /* 0x010f28000c1e1900 */
[----:B0-----:R-:W4:Y:S03]  /*04d0*/  LDG.E R23, desc[UR4][R10.64] ;  /* 0x000000040a177981 */ /* 0x001f26000c1e1900 */
[----:B------:R-:W-:Y:S01]  /*04e0*/  @P0 VIADD R2, R2, 0x1 ;  /* 0x0000000102020836 */ /* 0x000fe20000000000 */
[----:B------:R1:W5:Y:S03]  /*04f0*/  LDG.E R0, desc[UR4][R14.64] ;  /* 0x000000040e007981 */ /* 0x000366000c1e1900 */
[----:B------:R-:W-:Y:S01]  /*0500*/  @!P2 IMAD.MOV R2, RZ, RZ, -R2 ;  /* 0x000000ffff02a224 */ /* 0x000fe200078e0a02 */
[-C--:B------:R-:W-:Y:S01]  /*0510*/  @!P1 LOP3.LUT R2, RZ, R4.reuse, RZ, 0x33, !PT ;  /* 0x00000004ff029212 */ /* 0x080fe200078e33ff */
[----:B--2---:R1:W5:Y:S04]  /*0520*/  LDG.E R3, desc[UR4][R18.64] ;  /* 0x0000000412037981 */ /* 0x004368000c1e1900 */
[----:B------:R-:W-:-:S02]  /*0530*/  IMAD R13, R2, R4, R17 ;  /* 0x00000004020d7224 */ /* 0x000fc400078e0211 */
[----:B---3--:R1:W5:Y:S01]  /*0540*/  LDG.E R4, desc[UR4][R20.64] ;  /* 0x0000000414047981 */ /* 0x008362000c1e1900 */
[----:B----4-:R-:W-:-:S05]  /*0550*/  IMAD R5, R22, R23, RZ ;  /* 0x0000001716057224 */ /* 0x010fca00078e02ff */
[----:B------:R-:W-:-:S13]  /*0560*/  ISETP.GE.AND P0, PT, R5, 0x1, PT ;  /* 0x000000010500780c */ /* 0x000fda0003f06270 */
[----:B-1----:R-:W-:Y:S05]  /*0570*/  @!P0 BRA `(.L_x_127) ;  /* 0x0000001c00d88947 */ /* 0x002fea0003800000 */
[----:B-----5:R-:W0:Y:S01]  /*0580*/  I2F.F64 R4, R4 ;  /* 0x0000000400047312 */ /* 0x020e220000201c00 */
[----:B------:R-:W-:Y:S01]  /*0590*/  IMAD.MOV.U32 R6, RZ, RZ, 0x1 ;  /* 0x00000001ff067424 */ /* 0x000fe200078e00ff */
[----:B------:R-:W-:Y:S01]  /*05a0*/  BSSY.RECONVERGENT B0, `(.L_x_128) ;  /* 0x0000019000007945 */ /* 0x000fe20003800200 */
[----:B------:R-:W-:Y:S01]  /*05b0*/  IMAD.IADD R14, R12, 0x1, -R13 ;  /* 0x000000010c0e7824 */ /* 0x000fe200078e0a0d */
[----:B------:R-:W-:-:S04]  /*05c0*/  MOV R13, R22 ;  /* 0x00000016000d7202 */ /* 0x000fc80000000f00 */
[----:B------:R-:W-:Y:S08]  /*05d0*/  I2F.F64 R16, R16 ;  /* 0x0000001000107312 */ /* 0x000ff00000201c00 */
[----:B0-----:R-:W0:Y:S08]  /*05e0*/  MUFU.RCP64H R7, R5 ;  /* 0x0000000500077308 */ /* 0x001e300000001800 */
[----:B------:R-:W1:Y:S01]  /*05f0*/  I2F.F64 R14, R14 ;  /* 0x0000000e000e7312 */ /* 0x000e620000201c00 */
[----:B0-----:R-:W-:Y:S01]  /*0600*/  DFMA R8, -R4, R6, 1 ;  /* 0x3ff000000408742b */ /* 0x001fe20000000106 */
[----:B-1----:R-:W-:-:S07]  /*0610*/  FSETP.GEU.AND P1, PT, |R15|, 6.5827683646048100446e-37, PT ;  /* 0x036000000f00780b */ /* 0x002fce0003f2e200 */
[----:B------:R-:W-:-:S08]  /*0620*/  DFMA R8, R8, R8, R8 ;  /* 0x000000080808722b */ /* 0x000fd00000000008 */
[----:B------:R-:W-:-:S08]  /*0630*/  DFMA R8, R6, R8, R6 ;  /* 0x000000080608722b */ /* 0x000fd00000000006 */
[----:B------:R-:W-:-:S08]  /*0640*/  DFMA R6, -R4, R8, 1 ;  /* 0x3ff000000406742b */ /* 0x000fd00000000108 */
[----:B------:R-:W-:-:S08]  /*0650*/  DFMA R6, R8, R6, R8 ;  /* 0x000000060806722b */ /* 0x000fd00000000008 */
[----:B------:R-:W-:-:S08]  /*0660*/  DMUL R8, R14, R6 ;  /* 0x000000060e087228 */ /* 0x000fd00000000000 */
[----:B------:R-:W-:-:S08]  /*0670*/  DFMA R10, -R4, R8, R14 ;  /* 0x00000008040a722b */ /* 0x000fd0000000010e */
[----:B------:R-:W-:Y:S01]  /*0680*/  DFMA R6, R6, R10, R8 ;  /* 0x0000000a0606722b */ /* 0x000fe20000000008 */
[----:B------:R-:W-:-:S09]  /*0690*/  IMAD.MOV.U32 R10, RZ, RZ, R23 ;  /* 0x000000ffff0a7224 */ /* 0x000fd200078e0017 */
[----:B------:R-:W-:-:S05]  /*06a0*/  FFMA R8, RZ, R5, R7 ;  /* 0x00000005ff087223 */ /* 0x000fca0000000007 */
[----:B------:R-:W-:-:S13]  /*06b0*/  FSETP.GT.AND P0, PT, |R8|, 1.469367938527859385e-39, PT ;  /* 0x001000000800780b */ /* 0x000fda0003f04200 */
[----:B------:R-:W-:Y:S05]  /*06c0*/  @P0 BRA P1, `(.L_x_129) ;  /* 0x0000000000180947 */ /* 0x000fea0000800000 */
[----:B------:R-:W-:Y:S01]  /*06d0*/  IMAD.MOV.U32 R22, RZ, RZ, R4 ;  /* 0x000000ffff167224 */ /* 0x000fe200078e0004 */
[----:B------:R-:W-:Y:S01]  /*06e0*/  MOV R34, 0x710 ;  /* 0x0000071000227802 */ /* 0x000fe20000000f00 */
[----:B------:R-:W-:-:S07]  /*06f0*/  IMAD.MOV.U32 R23, RZ, RZ, R5 ;  /* 0x000000ffff177224 */ /* 0x000fce00078e0005 */
[----:B------:R-:W-:Y:S05]  /*0700*/  CALL.REL.NOINC `($__internal_3_$__cuda_sm20_div_rn_f64_full) ;  /* 0x0000001c00947944 */ /* 0x000fea0003c00000 */
[----:B------:R-:W-:Y:S02]  /*0710*/  IMAD.MOV.U32 R6, RZ, RZ, R28 ;  /* 0x000000ffff067224 */ /* 0x000fe400078e001c */
[----:B------:R-:W-:-:S07]  /*0720*/  IMAD.MOV.U32 R7, RZ, RZ, R29 ;  /* 0x000000ffff077224 */ /* 0x000fce00078e001d */
.L_x_129:
[----:B------:R-:W-:Y:S05]  /*0730*/  BSYNC.RECONVERGENT B0 ;  /* 0x0000000000007941 */ /* 0x000fea0003800200 */
.L_x_128:
[----:B------:R-:W0:Y:S01]  /*0740*/  I2F.F64 R18, R3 ;  /* 0x0000000300127312 */ /* 0x000e220000201c00 */
[----:B------:R-:W-:Y:S01]  /*0750*/  HFMA2 R4, -RZ, RZ, 0, 5.9604644775390625e-08 ;  /* 0x00000001ff047431 */ /* 0x000fe200000001ff */
        /* <DEDUP_REMOVED lines=20> */
[----:B------:R-:W-:Y:S05]  /*08a0*/  CALL.REL.NOINC `($__internal_3_$__cuda_sm20_div_rn_f64_full) ;  /* 0x0000001c002c7944 */ /* 0x000fea0003c00000 */
[----:B------:R-:W-:Y:S01]  /*08b0*/  IMAD.MOV.U32 R4, RZ, RZ, R28 ;  /* 0x000000ffff047224 */ /* 0x000fe200078e001c */
[----:B------:R-:W-:-:S07]  /*08c0*/  MOV R5, R29 ;  /* 0x0000001d00057202 */ /* 0x000fce0000000f00 */
.L_x_131:
[----:B------:R-:W-:Y:S05]  /*08d0*/  BSYNC.RECONVERGENT B0 ;  /* 0x0000000000007941 */ /* 0x000fea0003800200 */
.L_x_130:
        /* <DEDUP_REMOVED lines=22> */
[----:B------:R-:W-:Y:S01]  /*0a40*/  MOV R2, R28 ;  /* 0x0000001c00027202 */ /* 0x000fe20000000f00 */
[----:B------:R-:W-:-:S07]  /*0a50*/  IMAD.MOV.U32 R3, RZ, RZ, R29 ;  /* 0x000000ffff037224 */ /* 0x000fce00078e001d */
.L_x_133:
[----:B------:R-:W-:Y:S05]  /*0a60*/  BSYNC.RECONVERGENT B0 ;  /* 0x0000000000007941 */ /* 0x000fea0003800200 */
.L_x_132:
[----:B------:R-:W-:Y:S01]  /*0a70*/  BSSY.RECONVERGENT B0, `(.L_x_134) ;  /* 0x00001a0000007945 */ /* 0x000fe20003800200 */
[----:B------:R-:W-:Y:S01]  /*0a80*/  IMAD.MOV.U32 R0, RZ, RZ, RZ ;  /* 0x000000ffff007224 */ /* 0x000fe200078e00ff */
[----:B------:R-:W-:-:S07]  /*0a90*/  CS2R R20, SRZ ;  /* 0x0000000000147805 */ /* 0x000fce000001ff00 */
.L_x_174:
        /* <DEDUP_REMOVED lines=16> */
[----:B------:R-:W1:Y:S01]  /*0ba0*/  LDC.64 R52, c[0x0][0x430] ;  /* 0x00010c00ff347b82 */ /* 0x000e620000000a00 */
[----:B0-----:R-:W3:Y:S04]  /*0bb0*/  LDG.E.64 R40, desc[UR4][R48.64] ;  /* 0x0000000430287981 */ /* 0x001ee8000c1e1b00 */
[----:B------:R-:W3:Y:S04]  /*0bc0*/  LDG.E.64 R46, desc[UR4][R48.64+0x10] ;  /* 0x00001004302e7981 */ /* 0x000ee8000c1e1b00 */
[----:B-1----:R-:W3:Y:S04]  /*0bd0*/  LDG.E.64 R38, desc[UR4][R52.64+0x8] ;  /* 0x0000080434267981 */ /* 0x002ee8000c1e1b00 */
[----:B------:R-:W3:Y:S04]  /*0be0*/  LDG.E.64 R42, desc[UR4][R52.64] ;  /* 0x00000004342a7981 */ /* 0x000ee8000c1e1b00 */
[----:B------:R-:W3:Y:S01]  /*0bf0*/  LDG.E.64 R32, desc[UR4][R52.64+0x10] ;  /* 0x0000100434207981 */ /* 0x000ee2000c1e1b00 */
[----:B----4-:R-:W-:-:S02]  /*0c00*/  DADD R34, -R18, R4 ;  /* 0x0000000012227229 */ /* 0x010fc40000000104 */
[----:B-----5:R-:W-:-:S06]  /*0c10*/  DADD R36, -R16, R2 ;  /* 0x0000000010247229 */ /* 0x020fcc0000000102 */
[----:B--2---:R-:W-:-:S08]  /*0c20*/  DMUL R18, R34, R8 ;  /* 0x0000000822127228 */ /* 0x004fd00000000000 */
[----:B------:R-:W-:Y:S02]  /*0c30*/  DFMA R16, R36, R50, R18 ;  /* 0x000000322410722b */ /* 0x000fe40000000012 */
[----:B---3--:R-:W-:Y:S02]  /*0c40*/  DADD R30, -R22, R6 ;  /* 0x00000000161e7229 */ /* 0x008fe40000000106 */
[----:B------:R-:W-:-:S06]  /*0c50*/  DMUL R18, R14, 0.5 ;  /* 0x3fe000000e127828 */ /* 0x000fcc0000000000 */
[----:B------:R-:W-:-:S08]  /*0c60*/  DFMA R16, R30, R44, R16 ;  /* 0x0000002c1e10722b */ /* 0x000fd00000000010 */
[----:B------:R-:W-:Y:S01]  /*0c70*/  DSETP.GT.AND P0, PT, R16, R18, PT ;  /* 0x000000121000722a */ /* 0x000fe20003f04000 */
[----:B------:R-:W0:Y:S01]  /*0c80*/  LDC.64 R22, c[0x0][0x3a8] ;  /* 0x0000ea00ff167b82 */ /* 0x000e220000000a00 */
[----:B------:R-:W2:-:S12]  /*0c90*/  LDG.E.64 R18, desc[UR4][R48.64+0x8] ;  /* 0x0000080430127981 */ /* 0x000e98000c1e1b00 */
[----:B------:R-:W1:Y:S01]  /*0ca0*/  @P0 LDC.64 R28, c[0x0][0x3e0] ;  /* 0x0000f800ff1c0b82 */ /* 0x000e620000000a00 */
[----:B0-----:R-:W3:Y:S04]  /*0cb0*/  LDG.E.64 R22, desc[UR4][R22.64] ;  /* 0x0000000416167981 */ /* 0x001ee8000c1e1b00 */
[----:B-1----:R-:W4:Y:S01]  /*0cc0*/  @P0 LDG.E R28, desc[UR4][R28.64] ;  /* 0x000000041c1c0981 */ /* 0x002f22000c1e1900 */
[----:B------:R-:W-:Y:S01]  /*0cd0*/  DMUL R26, R34, R38 ;  /* 0x00000026221a7228 */ /* 0x000fe20000000000 */
[----:B------:R-:W-:Y:S07]  /*0ce0*/  BSSY.RECONVERGENT B1, `(.L_x_135) ;  /* 0x0000012000017945 */ /* 0x000fee0003800200 */
[----:B------:R-:W-:-:S08]  /*0cf0*/  DFMA R26, R36, R42, R26 ;  /* 0x0000002a241a722b */ /* 0x000fd0000000001a */
[----:B------:R-:W-:Y:S02]  /*0d00*/  DFMA R26, R30, R32, R26 ;  /* 0x000000201e1a722b */ /* 0x000fe4000000001a */
[----:B--2---:R-:W-:-:S08]  /*0d10*/  DMUL R24, R34, R18 ;  /* 0x0000001222187228 */ /* 0x004fd00000000000 */
[----:B------:R-:W-:-:S08]  /*0d20*/  DFMA R24, R36, R40, R24 ;  /* 0x000000282418722b */ /* 0x000fd00000000018 */
[----:B------:R-:W-:Y:S02]  /*0d30*/  DFMA R24, R30, R46, R24 ;  /* 0x0000002e1e18722b */ /* 0x000fe40000000018 */
[----:B---3--:R-:W-:Y:S01]  /*0d40*/  DMUL R48, R22, 0.5 ;  /* 0x3fe0000016307828 */ /* 0x008fe20000000000 */
[----:B----4-:R-:W0:Y:S07]  /*0d50*/  @P0 I2F.F64 R28, R28 ;  /* 0x0000001c001c0312 */ /* 0x010e2e0000201c00 */
[----:B------:R-:W-:-:S02]  /*0d60*/  DSETP.GT.AND P1, PT, R24, R48, PT ;  /* 0x000000301800722a */ /* 0x000fc40003f24000 */
[----:B0-----:R-:W-:Y:S01]  /*0d70*/  @P0 DADD R36, R36, -R28 ;  /* 0x0000000024240229 */ /* 0x001fe2000000081c */
[----:B------:R-:W-:Y:S11]  /*0d80*/  @P0 BRA `(.L_x_136) ;  /* 0x00000000001c0947 */ /* 0x000ff60003800000 */
[----:B------:R-:W-:-:S08]  /*0d90*/  DMUL R14, R14, -0.5 ;  /* 0xbfe000000e0e7828 */ /* 0x000fd00000000000 */
[----:B------:R-:W-:-:S14]  /*0da0*/  DSETP.GEU.AND P0, PT, R16, R14, PT ;  /* 0x0000000e1000722a */ /* 0x000fdc0003f0e000 */
[----:B------:R-:W-:Y:S05]  /*0db0*/  @P0 BRA `(.L_x_136) ;  /* 0x0000000000100947 */ /* 0x000fea0003800000 */
[----:B------:R-:W0:Y:S02]  /*0dc0*/  LDC.64 R14, c[0x0][0x3e0] ;  /* 0x0000f800ff0e7b82 */ /* 0x000e240000000a00 */
[----:B0-----:R-:W2:Y:S02]  /*0dd0*/  LDG.E R14, desc[UR4][R14.64] ;  /* 0x000000040e0e7981 */ /* 0x001ea4000c1e1900 */
[----:B--2---:R-:W0:Y:S02]  /*0de0*/  I2F.F64 R16, R14 ;  /* 0x0000000e00107312 */ /* 0x004e240000201c00 */
[----:B0-----:R-:W-:-:S11]  /*0df0*/  DADD R36, R36, R16 ;  /* 0x0000000024247229 */ /* 0x001fd60000000010 */
.L_x_136:
[----:B------:R-:W-:Y:S05]  /*0e00*/  BSYNC.RECONVERGENT B1 ;  /* 0x0000000000017941 */ /* 0x000fea0003800200 */
.L_x_135:
[----:B------:R-:W-:Y:S04]  /*0e10*/  BSSY.RECONVERGENT B1, `(.L_x_137) ;  /* 0x000000e000017945 */ /* 0x000fe80003800200 */
[----:B------:R-:W-:Y:S05]  /*0e20*/  @!P1 BRA `(.L_x_138) ;  /* 0x0000000000149947 */ /* 0x000fea0003800000 */
[----:B------:R-:W0:Y:S02]  /*0e30*/  LDC.64 R14, c[0x0][0x3e8] ;  /* 0x0000fa00ff0e7b82 */ /* 0x000e240000000a00 */
[----:B0-----:R-:W2:Y:S02]  /*0e40*/  LDG.E R14, desc[UR4][R14.64] ;  /* 0x000000040e0e7981 */ /* 0x001ea4000c1e1900 */
[----:B--2---:R-:W0:Y:S02]  /*0e50*/  I2F.F64 R16, R14 ;  /* 0x0000000e00107312 */ /* 0x004e240000201c00 */
[----:B0-----:R-:W-:Y:S01]  /*0e60*/  DADD R34, R34, -R16 ;  /* 0x0000000022227229 */ /* 0x001fe20000000810 */
[----:B------:R-:W-:Y:S10]  /*0e70*/  BRA `(.L_x_139) ;  /* 0x00000000001c7947 */ /* 0x000ff40003800000 */
.L_x_138:
[----:B------:R-:W-:-:S08]  /*0e80*/  DMUL R22, R22, -0.5 ;  /* 0xbfe0000016167828 */ /* 0x000fd00000000000 */
[----:B------:R-:W-:-:S14]  /*0e90*/  DSETP.GEU.AND P0, PT, R24, R22, PT ;  /* 0x000000161800722a */ /* 0x000fdc0003f0e000 */
[----:B------:R-:W-:Y:S05]  /*0ea0*/  @P0 BRA `(.L_x_139) ;  /* 0x0000000000100947 */ /* 0x000fea0003800000 */
[----:B------:R-:W0:Y:S02]  /*0eb0*/  LDC.64 R14, c[0x0][0x3e8] ;  /* 0x0000fa00ff0e7b82 */ /* 0x000e240000000a00 */
[----:B0-----:R-:W2:Y:S02]  /*0ec0*/  LDG.E R14, desc[UR4][R14.64] ;  /* 0x000000040e0e7981 */ /* 0x001ea4000c1e1900 */
[----:B--2---:R-:W0:Y:S02]  /*0ed0*/  I2F.F64 R16, R14 ;  /* 0x0000000e00107312 */ /* 0x004e240000201c00 */
[----:B0-----:R-:W-:-:S11]  /*0ee0*/  DADD R34, R34, R16 ;  /* 0x0000000022227229 */ /* 0x001fd60000000010 */
.L_x_139:
[----:B------:R-:W-:Y:S05]  /*0ef0*/  BSYNC.RECONVERGENT B1 ;  /* 0x0000000000017941 */ /* 0x000fea0003800200 */
.L_x_137:
        /* <DEDUP_REMOVED lines=11> */
.L_x_141:
[----:B------:R-:W-:-:S08]  /*0fb0*/  DMUL R14, R14, -0.5 ;  /* 0xbfe000000e0e7828 */ /* 0x000fd00000000000 */
[----:B------:R-:W-:-:S14]  /*0fc0*/  DSETP.GEU.AND P0, PT, R26, R14, PT ;  /* 0x0000000e1a00722a */ /* 0x000fdc0003f0e000 */
[----:B------:R-:W-:Y:S05]  /*0fd0*/  @P0 BRA `(.L_x_142) ;  /* 0x0000000000100947 */ /* 0x000fea0003800000 */
[----:B------:R-:W0:Y:S02]  /*0fe0*/  LDC.64 R14, c[0x0][0x3f0] ;  /* 0x0000fc00ff0e7b82 */ /* 0x000e240000000a00 */
[----:B0-----:R-:W2:Y:S02]  /*0ff0*/  LDG.E R14, desc[UR4][R14.64] ;  /* 0x000000040e0e7981 */ /* 0x001ea4000c1e1900 */
[----:B--2---:R-:W0:Y:S02]  /*1000*/  I2F.F64 R16, R14 ;  /* 0x0000000e00107312 */ /* 0x004e240000201c00 */
[----:B0-----:R-:W-:-:S11]  /*1010*/  DADD R30, R30, R16 ;  /* 0x000000001e1e7229 */ /* 0x001fd60000000010 */
.L_x_142:
[----:B------:R-:W-:Y:S05]  /*1020*/  BSYNC.RECONVERGENT B1 ;  /* 0x0000000000017941 */ /* 0x000fea0003800200 */
.L_x_140:
[-C--:B------:R-:W-:Y:S01]  /*1030*/  DMUL R8, R8, R34.reuse ;  /* 0x0000002208087228 */ /* 0x080fe20000000000 */
[----:B------:R-:W-:Y:S01]  /*1040*/  BSSY.RECONVERGENT B1, `(.L_x_143) ;  /* 0x000000f000017945 */ /* 0x000fe20003800200 */
[-C--:B------:R-:W-:Y:S01]  /*1050*/  DMUL R18, R18, R34.reuse ;  /* 0x0000002212127228 */ /* 0x080fe20000000000 */
[----:B------:R-:W-:Y:S01]  /*1060*/  MOV R14, 0x1130 ;  /* 0x00001130000e7802 */ /* 0x000fe20000000f00 */
[----:B------:R-:W-:-:S04]  /*1070*/  DMUL R34, R38, R34 ;  /* 0x0000002226227228 */ /* 0x000fc80000000000 */
[-C--:B------:R-:W-:Y:S02]  /*1080*/  DFMA R8, R50, R36.reuse, R8 ;  /* 0x000000243208722b */ /* 0x080fe40000000008 */
[-C--:B------:R-:W-:Y:S02]  /*1090*/  DFMA R18, R40, R36.reuse, R18 ;  /* 0x000000242812722b */ /* 0x080fe40000000012 */
[----:B------:R-:W-:-:S04]  /*10a0*/  DFMA R16, R42, R36, R34 ;  /* 0x000000242a10722b */ /* 0x000fc80000000022 */
[-C--:B------:R-:W-:Y:S02]  /*10b0*/  DFMA R44, R44, R30.reuse, R8 ;  /* 0x0000001e2c2c722b */ /* 0x080fe40000000008 */
[-C--:B------:R-:W-:Y:S01]  /*10c0*/  DFMA R18, R46, R30.reuse, R18 ;  /* 0x0000001e2e12722b */ /* 0x080fe20000000012 */
[----:B------:R-:W-:Y:S01]  /*10d0*/  IMAD.MOV.U32 R8, RZ, RZ, RZ ;  /* 0x000000ffff087224 */ /* 0x000fe200078e00ff */
[----:B------:R-:W-:Y:S01]  /*10e0*/  DFMA R16, R32, R30, R16 ;  /* 0x0000001e2010722b */ /* 0x000fe20000000010 */
[----:B------:R-:W-:-:S03]  /*10f0*/  IMAD.MOV.U32 R9, RZ, RZ, 0x40000000 ;  /* 0x40000000ff097424 */ /* 0x000fc600078e00ff */
[----:B------:R-:W-:-:S10]  /*1100*/  DADD R24, -RZ, |R44| ;  /* 0x00000000ff187229 */ /* 0x000fd4000000052c */
[----:B------:R-:W-:-:S07]  /*1110*/  IMAD.MOV.U32 R11, RZ, RZ, R25 ;  /* 0x000000ffff0b7224 */ /* 0x000fce00078e0019 */
[----:B------:R-:W-:Y:S05]  /*1120*/  CALL.REL.NOINC `($_Z8cal_VextPdPiS0_S0_S_S_S_S_S_S_S0_S0_S0_S0_S0_S_S_S_S_S_S_S_S_$__internal_accurate_pow) ;  /* 0x0000001c00287944 */ /* 0x000fea0003c00000 */
[----:B------:R-:W-:Y:S05]  /*1130*/  BSYNC.RECONVERGENT B1 ;  /* 0x0000000000017941 */ /* 0x000fea0003800200 */
.L_x_143:
[C---:B------:R-:W-:Y:S01]  /*1140*/  DADD R14, R44.reuse, 2 ;  /* 0x400000002c0e7429 */ /* 0x040fe20000000000 */
[----:B------:R-:W-:Y:S01]  /*1150*/  BSSY.RECONVERGENT B1, `(.L_x_144) ;  /* 0x0000010000017945 */ /* 0x000fe20003800200 */
[----:B------:R-:W-:Y:S02]  /*1160*/  DADD R24, -RZ, |R18| ;  /* 0x00000000ff187229 */ /* 0x000fe40000000512 */
[C---:B------:R-:W-:Y:S02]  /*1170*/  DSETP.NEU.AND P1, PT, R44.reuse, RZ, PT ;  /* 0x000000ff2c00722a */ /* 0x040fe40003f2d000 */
[----:B------:R-:W-:-:S04]  /*1180*/  DSETP.NEU.AND P0, PT, R44, 1, PT ;  /* 0x3ff000002c00742a */ /* 0x000fc80003f0d000 */
        /* <DEDUP_REMOVED lines=12> */
.L_x_145:
[----:B------:R-:W-:Y:S05]  /*1250*/  BSYNC.RECONVERGENT B1 ;  /* 0x0000000000017941 */ /* 0x000fea0003800200 */
.L_x_144:
[----:B------:R-:W-:Y:S01]  /*1260*/  BSSY.RECONVERGENT B1, `(.L_x_146) ;  /* 0x0000006000017945 */ /* 0x000fe20003800200 */
[----:B------:R-:W-:Y:S01]  /*1270*/  FSEL R44, R14, RZ, P0 ;  /* 0x000000ff0e2c7208 */ /* 0x000fe20000000000 */
[----:B------:R-:W-:Y:S01]  /*1280*/  IMAD.MOV.U32 R9, RZ, RZ, 0x40000000 ;  /* 0x40000000ff097424 */ /* 0x000fe200078e00ff */
[----:B------:R-:W-:Y:S02]  /*1290*/  FSEL R45, R15, 1.875, P0 ;  /* 0x3ff000000f2d7808 */ /* 0x000fe40000000000 */
[----:B------:R-:W-:-:S07]  /*12a0*/  MOV R14, 0x12c0 ;  /* 0x000012c0000e7802 */ /* 0x000fce0000000f00 */
[----:B------:R-:W-:Y:S05]  /*12b0*/  CALL.REL.NOINC `($_Z8cal_VextPdPiS0_S0_S_S_S_S_S_S_S0_S0_S0_S0_S0_S_S_S_S_S_S_S_S_$__internal_accurate_pow) ;  /* 0x0000001800c47944 */ /* 0x000fea0003c00000 */
[----:B------:R-:W-:Y:S05]  /*12c0*/  BSYNC.RECONVERGENT B1 ;  /* 0x0000000000017941 */ /* 0x000fea0003800200 */
.L_x_146:
[C---:B------:R-:W-:Y:S01]  /*12d0*/  DADD R14, R18.reuse, 2 ;  /* 0x40000000120e7429 */ /* 0x040fe20000000000 */
[----:B------:R-:W-:Y:S01]  /*12e0*/  BSSY.RECONVERGENT B1, `(.L_x_147) ;  /* 0x000000f000017945 */ /* 0x000fe20003800200 */
[C---:B------:R-:W-:Y:S02]  /*12f0*/  DSETP.NEU.AND P1, PT, R18.reuse, RZ, PT ;  /* 0x000000ff1200722a */ /* 0x040fe40003f2d000 */
[----:B------:R-:W-:Y:S02]  /*1300*/  DSETP.NEU.AND P0, PT, R18, 1, PT ;  /* 0x3ff000001200742a */ /* 0x000fe40003f0d000 */
[----:B------:R-:W-:-:S04]  /*1310*/  DADD R24, -RZ, |R16| ;  /* 0x00000000ff187229 */ /* 0x000fc80000000510 */
[----:B------:R-:W-:Y:S02]  /*1320*/  LOP3.LUT R14, R15, 0x7ff00000, RZ, 0xc0, !PT ;  /* 0x7ff000000f0e7812 */ /* 0x000fe400078ec0ff */
[----:B------:R-:W-:Y:S02]  /*1330*/  FSEL R15, R28, RZ, P1 ;  /* 0x000000ff1c0f7208 */ /* 0x000fe40000800000 */
[----:B------:R-:W-:Y:S02]  /*1340*/  ISETP.NE.AND P2, PT, R14, 0x7ff00000, PT ;  /* 0x7ff000000e00780c */ /* 0x000fe40003f45270 */
[----:B------:R-:W-:-:S11]  /*1350*/  FSEL R14, R9, RZ, P1 ;  /* 0x000000ff090e7208 */ /* 0x000fd60000800000 */
[----:B------:R-:W-:Y:S05]  /*1360*/  @P2 BRA `(.L_x_148) ;  /* 0x0000000000182947 */ /* 0x000fea0003800000 */
[----:B------:R-:W-:-:S14]  /*1370*/  DSETP.NAN.AND P1, PT, R18, R18, PT ;  /* 0x000000121200722a */ /* 0x000fdc0003f28000 */
[----:B------:R-:W-:Y:S01]  /*1380*/  @P1 DADD R14, R18, 2 ;  /* 0x40000000120e1429 */ /* 0x000fe20000000000 */
[----:B------:R-:W-:Y:S10]  /*1390*/  @P1 BRA `(.L_x_148) ;  /* 0x00000000000c1947 */ /* 0x000ff40003800000 */
[----:B------:R-:W-:-:S14]  /*13a0*/  DSETP.NEU.AND P1, PT, |R18|, +INF , PT ;  /* 0x7ff000001200742a */ /* 0x000fdc0003f2d200 */
[----:B------:R-:W-:Y:S02]  /*13b0*/  @!P1 IMAD.MOV.U32 R14, RZ, RZ, 0x0 ;  /* 0x00000000ff0e9424 */ /* 0x000fe400078e00ff */
[----:B------:R-:W-:-:S07]  /*13c0*/  @!P1 IMAD.MOV.U32 R15, RZ, RZ, 0x7ff00000 ;  /* 0x7ff00000ff0f9424 */ /* 0x000fce00078e00ff */
.L_x_148:
[----:B------:R-:W-:Y:S05]  /*13d0*/  BSYNC.RECONVERGENT B1 ;  /* 0x0000000000017941 */ /* 0x000fea0003800200 */
.L_x_147:
[----:B------:R-:W-:Y:S01]  /*13e0*/  FSEL R14, R14, RZ, P0 ;  /* 0x000000ff0e0e7208 */ /* 0x000fe20000000000 */
[----:B------:R-:W-:Y:S01]  /*13f0*/  BSSY.RECONVERGENT B1, `(.L_x_149) ;  /* 0x0000007000017945 */ /* 0x000fe20003800200 */
[----:B------:R-:W-:Y:S01]  /*1400*/  FSEL R15, R15, 1.875, P0 ;  /* 0x3ff000000f0f7808 */ /* 0x000fe20000000000 */
[----:B------:R-:W-:Y:S01]  /*1410*/  IMAD.MOV.U32 R9, RZ, RZ, 0x40000000 ;  /* 0x40000000ff097424 */ /* 0x000fe200078e00ff */
[----:B------:R-:W-:-:S04]  /*1420*/  MOV R11, R25 ;  /* 0x00000019000b7202 */ /* 0x000fc80000000f00 */
[----:B------:R-:W-:Y:S01]  /*1430*/  DADD R44, R44, R14 ;  /* 0x000000002c2c7229 */ /* 0x000fe2000000000e */
[----:B------:R-:W-:-:S10]  /*1440*/  MOV R14, 0x1460 ;  /* 0x00001460000e7802 */ /* 0x000fd40000000f00 */
[----:B------:R-:W-:Y:S05]  /*1450*/  CALL.REL.NOINC `($_Z8cal_VextPdPiS0_S0_S_S_S_S_S_S_S0_S0_S0_S0_S0_S_S_S_S_S_S_S_S_$__internal_accurate_pow) ;  /* 0x00000018005c7944 */ /* 0x000fea0003c00000 */
[----:B------:R-:W-:Y:S05]  /*1460*/  BSYNC.RECONVERGENT B1 ;  /* 0x0000000000017941 */ /* 0x000fea0003800200 */
.L_x_149:
[C---:B------:R-:W-:Y:S01]  /*1470*/  DADD R14, R16.reuse, 2 ;  /* 0x40000000100e7429 */ /* 0x040fe20000000000 */
[----:B------:R-:W-:Y:S01]  /*1480*/  BSSY.RECONVERGENT B1, `(.L_x_150) ;  /* 0x000000e000017945 */ /* 0x000fe20003800200 */
[C---:B------:R-:W-:Y:S02]  /*1490*/  DSETP.NEU.AND P1, PT, R16.reuse, RZ, PT ;  /* 0x000000ff1000722a */ /* 0x040fe40003f2d000 */
[----:B------:R-:W-:-:S06]  /*14a0*/  DSETP.NEU.AND P0, PT, R16, 1, PT ;  /* 0x3ff000001000742a */ /* 0x000fcc0003f0d000 */
        /* <DEDUP_REMOVED lines=11> */
.L_x_151:
[----:B------:R-:W-:Y:S05]  /*1560*/  BSYNC.RECONVERGENT B1 ;  /* 0x0000000000017941 */ /* 0x000fea0003800200 */
.L_x_150:
[----:B------:R-:W-:Y:S01]  /*1570*/  FSEL R14, R14, RZ, P0 ;  /* 0x000000ff0e0e7208 */ /* 0x000fe20000000000 */
[----:B------:R-:W-:Y:S01]  /*1580*/  IMAD.MOV.U32 R18, RZ, RZ, 0x0 ;  /* 0x00000000ff127424 */ /* 0x000fe200078e00ff */
[----:B------:R-:W-:Y:S01]  /*1590*/  FSEL R15, R15, 1.875, P0 ;  /* 0x3ff000000f0f7808 */ /* 0x000fe20000000000 */
[----:B------:R-:W-:Y:S01]  /*15a0*/  BSSY.RECONVERGENT B1, `(.L_x_152) ;  /* 0x000001d000017945 */ /* 0x000fe20003800200 */
        /* <DEDUP_REMOVED lines=20> */
[----:B------:R-:W-:Y:S02]  /*16f0*/  IMAD.MOV.U32 R29, RZ, RZ, R45 ;  /* 0x000000ffff1d7224 */ /* 0x000fe400078e002d */
[----:B------:R-:W-:Y:S02]  /*1700*/  IMAD.MOV.U32 R23, RZ, RZ, R27 ;  /* 0x000000ffff177224 */ /* 0x000fe400078e001b */
[----:B------:R-:W-:Y:S02]  /*1710*/  IMAD.MOV.U32 R30, RZ, RZ, R24 ;  /* 0x000000ffff1e7224 */ /* 0x000fe400078e0018 */
[----:B------:R-:W-:-:S02]  /*1720*/  IMAD.MOV.U32 R31, RZ, RZ, R25 ;  /* 0x000000ffff1f7224 */ /* 0x000fc400078e0019 */
[----:B------:R-:W-:-:S07]  /*1730*/  IMAD.MOV.U32 R9, RZ, RZ, R14 ;  /* 0x000000ffff097224 */ /* 0x000fce00078e000e */
[----:B------:R-:W-:Y:S05]  /*1740*/  CALL.REL.NOINC `($__internal_4_$__cuda_sm20_dsqrt_rn_f64_mediumpath_v1) ;  /* 0x0000001000ec7944 */ /* 0x000fea0003c00000 */
[----:B------:R-:W-:Y:S01]  /*1750*/  IMAD.MOV.U32 R16, RZ, RZ, R22 ;  /* 0x000000ffff107224 */ /* 0x000fe200078e0016 */
[----:B------:R-:W-:-:S07]  /*1760*/  MOV R17, R23 ;  /* 0x0000001700117202 */ /* 0x000fce0000000f00 */
.L_x_153:
[----:B------:R-:W-:Y:S05]  /*1770*/  BSYNC.RECONVERGENT B1 ;  /* 0x0000000000017941 */ /* 0x000fea0003800200 */
.L_x_152:
[----:B------:R-:W0:Y:S02]  /*1780*/  LDC.64 R14, c[0x0][0x3b8] ;  /* 0x0000ee00ff0e7b82 */ /* 0x000e240000000a00 */
[----:B0-----:R-:W2:Y:S01]  /*1790*/  LDG.E.64 R14, desc[UR4][R14.64] ;  /* 0x000000040e0e7981 */ /* 0x001ea2000c1e1b00 */
[----:B------:R-:W-:Y:S01]  /*17a0*/  BSSY.RECONVERGENT B1, `(.L_x_154) ;  /* 0x00000c8000017945 */ /* 0x000fe20003800200 */
[----:B--2---:R-:W-:-:S14]  /*17b0*/  DSETP.GEU.AND P0, PT, R16, R14, PT ;  /* 0x0000000e1000722a */ /* 0x004fdc0003f0e000 */
[----:B------:R-:W-:Y:S05]  /*17c0*/  @P0 BRA `(.L_x_155) ;  /* 0x0000000c00140947 */ /* 0x000fea0003800000 */
        /* <DEDUP_REMOVED lines=18> */
[----:B------:R-:W-:Y:S02]  /*18f0*/  VIADD R19, R25, 0xfff00000 ;  /* 0xfff0000019137836 */ /* 0x000fe40000000000 */
[----:B------:R-:W-:-:S04]  /*1900*/  IMAD.MOV.U32 R18, RZ, RZ, R24 ;  /* 0x000000ffff127224 */ /* 0x000fc800078e0018 */
[----:B------:R-:W-:-:S08]  /*1910*/  DFMA R22, R26, -R26, R28 ;  /* 0x8000001a1a16722b */ /* 0x000fd0000000001c */
[----:B------:R-:W-:Y:S01]  /*1920*/  DFMA R48, R22, R18, R26 ;  /* 0x000000121630722b */ /* 0x000fe2000000001a */
[----:B------:R-:W-:Y:S10]  /*1930*/  @!P0 BRA `(.L_x_157) ;  /* 0x0000000000208947 */ /* 0x000ff40003800000 */
[----:B------:R-:W-:Y:S01]  /*1940*/  MOV R11, R24 ;  /* 0x00000018000b7202 */ /* 0x000fe20000000f00 */
[----:B------:R-:W-:Y:S01]  /*1950*/  IMAD.MOV.U32 R30, RZ, RZ, R26 ;  /* 0x000000ffff1e7224 */ /* 0x000fe200078e001a */
[----:B------:R-:W-:Y:S01]  /*1960*/  MOV R18, 0x19a0 ;  /* 0x000019a000127802 */ /* 0x000fe20000000f00 */
[----:B------:R-:W-:Y:S02]  /*1970*/  IMAD.MOV.U32 R31, RZ, RZ, R27 ;  /* 0x000000ffff1f7224 */ /* 0x000fe400078e001b */
[----:B------:R-:W-:-:S07]  /*1980*/  IMAD.MOV.U32 R9, RZ, RZ, R10 ;  /* 0x000000ffff097224 */ /* 0x000fce00078e000a */
[----:B------:R-:W-:Y:S05]  /*1990*/  CALL.REL.NOINC `($__internal_4_$__cuda_sm20_dsqrt_rn_f64_mediumpath_v1) ;  /* 0x0000001000587944 */ /* 0x000fea0003c00000 */
[----:B------:R-:W-:Y:S02]  /*19a0*/  IMAD.MOV.U32 R48, RZ, RZ, R22 ;  /* 0x000000ffff307224 */ /* 0x000fe400078e0016 */
[----:B------:R-:W-:-:S07]  /*19b0*/  IMAD.MOV.U32 R49, RZ, RZ, R23 ;  /* 0x000000ffff317224 */ /* 0x000fce00078e0017 */
.L_x_157:
[----:B------:R-:W-:Y:S05]  /*19c0*/  BSYNC.RECONVERGENT B2 ;  /* 0x0000000000027941 */ /* 0x000fea0003800200 */
.L_x_156:
[----:B------:R-:W0:Y:S08]  /*19d0*/  LDC.64 R22, c[0x0][0x400] ;  /* 0x00010000ff167b82 */ /* 0x000e300000000a00 */
[----:B------:R-:W1:Y:S01]  /*19e0*/  LDC.64 R10, c[0x0][0x3c8] ;  /* 0x0000f200ff0a7b82 */ /* 0x000e620000000a00 */
[----:B0-----:R-:W-:-:S06]  /*19f0*/  IMAD.WIDE.U32 R22, R0, 0x8, R22 ;  /* 0x0000000800167825 */ /* 0x001fcc00078e0016 */
[----:B------:R-:W2:Y:S04]  /*1a00*/  LDG.E.64 R22, desc[UR4][R22.64] ;  /* 0x0000000416167981 */ /* 0x000ea8000c1e1b00 */
[----:B-1----:R-:W2:Y:S01]  /*1a10*/  LDG.E.64 R10, desc[UR4][R10.64] ;  /* 0x000000040a0a7981 */ /* 0x002ea2000c1e1b00 */
[----:B------:R-:W0:Y:S01]  /*1a20*/  MUFU.RCP64H R19, R15 ;  /* 0x0000000f00137308 */ /* 0x000e220000001800 */
[----:B------:R-:W-:-:S06]  /*1a30*/  HFMA2 R18, -RZ, RZ, 0, 5.9604644775390625e-08 ;  /* 0x00000001ff127431 */ /* 0x000fcc00000001ff */
[----:B0-----:R-:W-:-:S08]  /*1a40*/  DFMA R24, -R14, R18, 1 ;  /* 0x3ff000000e18742b */ /* 0x001fd00000000112 */
[----:B------:R-:W-:-:S08]  /*1a50*/  DFMA R24, R24, R24, R24 ;  /* 0x000000181818722b */ /* 0x000fd00000000018 */
[----:B------:R-:W-:-:S08]  /*1a60*/  DFMA R24, R18, R24, R18 ;  /* 0x000000181218722b */ /* 0x000fd00000000012 */
[----:B------:R-:W-:-:S08]  /*1a70*/  DFMA R26, -R14, R24, 1 ;  /* 0x3ff000000e1a742b */ /* 0x000fd00000000118 */
[----:B------:R-:W-:Y:S01]  /*1a80*/  DFMA R26, R24, R26, R24 ;  /* 0x0000001a181a722b */ /* 0x000fe20000000018 */
[----:B------:R-:W-:Y:S01]  /*1a90*/  BSSY.RECONVERGENT B2, `(.L_x_158) ;  /* 0x0000012000027945 */ /* 0x000fe20003800200 */
[----:B--2---:R-:W-:-:S08]  /*1aa0*/  DADD R18, R10, R22 ;  /* 0x000000000a127229 */ /* 0x004fd00000000016 */
[----:B------:R-:W-:-:S08]  /*1ab0*/  DMUL R18, R18, 0.5 ;  /* 0x3fe0000012127828 */ /* 0x000fd00000000000 */
[----:B------:R-:W-:-:S08]  /*1ac0*/  DMUL R46, R18, R26 ;  /* 0x0000001a122e7228 */ /* 0x000fd00000000000 */
[----:B------:R-:W-:-:S08]  /*1ad0*/  DFMA R10, -R14, R46, R18 ;  /* 0x0000002e0e0a722b */ /* 0x000fd00000000112 */
[----:B------:R-:W-:Y:S01]  /*1ae0*/  DFMA R46, R26, R10, R46 ;  /* 0x0000000a1a2e722b */ /* 0x000fe2000000002e */
[----:B------:R-:W-:-:S09]  /*1af0*/  FSETP.GEU.AND P1, PT, |R19|, 6.5827683646048100446e-37, PT ;  /* 0x036000001300780b */ /* 0x000fd20003f2e200 */
        /* <DEDUP_REMOVED lines=11> */
.L_x_159:
[----:B------:R-:W-:Y:S05]  /*1bb0*/  BSYNC.RECONVERGENT B2 ;  /* 0x0000000000027941 */ /* 0x000fea0003800200 */
.L_x_158:
[----:B------:R-:W-:Y:S01]  /*1bc0*/  DADD R10, -RZ, |R46| ;  /* 0x00000000ff0a7229 */ /* 0x000fe2000000052e */
[----:B------:R-:W-:Y:S01]  /*1bd0*/  BSSY.RECONVERGENT B2, `(.L_x_160) ;  /* 0x0000005000027945 */ /* 0x000fe20003800200 */
[----:B------:R-:W-:Y:S01]  /*1be0*/  IMAD.MOV.U32 R9, RZ, RZ, 0x40280000 ;  /* 0x40280000ff097424 */ /* 0x000fe200078e00ff */
[----:B------:R-:W-:-:S07]  /*1bf0*/  MOV R14, 0x1c20 ;  /* 0x00001c20000e7802 */ /* 0x000fce0000000f00 */
[----:B------:R-:W-:-:S07]  /*1c00*/  IMAD.MOV.U32 R24, RZ, RZ, R10 ;  /* 0x000000ffff187224 */ /* 0x000fce00078e000a */
[----:B------:R-:W-:Y:S05]  /*1c10*/  CALL.REL.NOINC `($_Z8cal_VextPdPiS0_S0_S_S_S_S_S_S_S0_S0_S0_S0_S0_S_S_S_S_S_S_S_S_$__internal_accurate_pow) ;  /* 0x00000010006c7944 */ /* 0x000fea0003c00000 */
[----:B------:R-:W-:Y:S05]  /*1c20*/  BSYNC.RECONVERGENT B2 ;  /* 0x0000000000027941 */ /* 0x000fea0003800200 */
.L_x_160:
[C---:B------:R-:W-:Y:S01]  /*1c30*/  DADD R10, R46.reuse, 12 ;  /* 0x402800002e0a7429 */ /* 0x040fe20000000000 */
[----:B------:R-:W-:Y:S01]  /*1c40*/  BSSY.RECONVERGENT B2, `(.L_x_161) ;  /* 0x000000f000027945 */ /* 0x000fe20003800200 */
[----:B------:R-:W-:-:S06]  /*1c50*/  DSETP.NEU.AND P0, PT, R46, RZ, PT ;  /* 0x000000ff2e00722a */ /* 0x000fcc0003f0d000 */
        /* <DEDUP_REMOVED lines=13> */
.L_x_162:
[----:B------:R-:W-:Y:S05]  /*1d30*/  BSYNC.RECONVERGENT B2 ;  /* 0x0000000000027941 */ /* 0x000fea0003800200 */
.L_x_161:
[----:B------:R-:W-:Y:S01]  /*1d40*/  BSSY.RECONVERGENT B2, `(.L_x_163) ;  /* 0x0000004000027945 */ /* 0x000fe20003800200 */
[----:B------:R-:W-:Y:S02]  /*1d50*/  MOV R9, 0x40180000 ;  /* 0x4018000000097802 */ /* 0x000fe40000000f00 */
[----:B------:R-:W-:-:S07]  /*1d60*/  MOV R14, 0x1d80 ;  /* 0x00001d80000e7802 */ /* 0x000fce0000000f00 */
[----:B------:R-:W-:Y:S05]  /*1d70*/  CALL.REL.NOINC `($_Z8cal_VextPdPiS0_S0_S_S_S_S_S_S_S0_S0_S0_S0_S0_S_S_S_S_S_S_S_S_$__internal_accurate_pow) ;  /* 0x0000001000147944 */ /* 0x000fea0003c00000 */
[----:B------:R-:W-:Y:S05]  /*1d80*/  BSYNC.RECONVERGENT B2 ;  /* 0x0000000000027941 */ /* 0x000fea0003800200 */
.L_x_163:
        /* <DEDUP_REMOVED lines=13> */
.L_x_165:
[----:B------:R-:W-:Y:S05]  /*1e60*/  BSYNC.RECONVERGENT B2 ;  /* 0x0000000000027941 */ /* 0x000fea0003800200 */
.L_x_164:
[----:B------:R-:W-:Y:S01]  /*1e70*/  UMOV UR6, 0x9999999a ;  /* 0x9999999a00067882 */ /* 0x000fe20000000000 */
[----:B------:R-:W-:Y:S01]  /*1e80*/  UMOV UR7, 0x3fb99999 ;  /* 0x3fb9999900077882 */ /* 0x000fe20000000000 */
[----:B------:R-:W-:Y:S01]  /*1e90*/  FSETP.GEU.AND P2, PT, |R19|, 6.5827683646048100446e-37, PT ;  /* 0x036000001300780b */ /* 0x000fe20003f4e200 */
[----:B------:R-:W-:Y:S01]  /*1ea0*/  DMUL R10, R18, UR6 ;  /* 0x00000006120a7c28 */ /* 0x000fe20008000000 */
[----:B------:R-:W-:Y:S01]  /*1eb0*/  BSSY.RECONVERGENT B2, `(.L_x_166) ;  /* 0x000001d000027945 */ /* 0x000fe20003800200 */
[----:B------:R-:W-:-:S06]  /*1ec0*/  DADD R14, -R14, R44 ;  /* 0x000000000e0e7229 */ /* 0x000fcc000000012c */
[----:B------:R-:W-:-:S06]  /*1ed0*/  DSETP.GEU.AND P0, PT, R16, R10, PT ;  /* 0x0000000a1000722a */ /* 0x000fcc0003f0e000 */
[----:B------:R-:W-:Y:S02]  /*1ee0*/  FSEL R11, R11, R17, !P0 ;  /* 0x000000110b0b7208 */ /* 0x000fe40004000000 */
[----:B------:R-:W-:Y:S01]  /*1ef0*/  FSEL R10, R10, R16, !P0 ;  /* 0x000000100a0a7208 */ /* 0x000fe20004000000 */
[----:B------:R-:W-:Y:S01]  /*1f00*/  IMAD.MOV.U32 R16, RZ, RZ, 0x1 ;  /* 0x00000001ff107424 */ /* 0x000fe200078e00ff */
[----:B------:R-:W0:Y:S01]  /*1f10*/  MUFU.RCP64H R17, R11 ;  /* 0x0000000b00117308 */ /* 0x000e220000001800 */
[----:B------:R-:W-:-:S06]  /*1f20*/  DSETP.NEU.AND P0, PT, R46, 1, PT ;  /* 0x3ff000002e00742a */ /* 0x000fcc0003f0d000 */
[----:B------:R-:W-:Y:S02]  /*1f30*/  FSEL R44, R14, RZ, P0 ;  /* 0x000000ff0e2c7208 */ /* 0x000fe40000000000 */
[----:B------:R-:W-:Y:S01]  /*1f40*/  FSEL R45, R15, RZ, P0 ;  /* 0x000000ff0f2d7208 */ /* 0x000fe20000000000 */
        /* <DEDUP_REMOVED lines=16> */
[----:B------:R-:W-:Y:S05]  /*2050*/  CALL.REL.NOINC `($__internal_3_$__cuda_sm20_div_rn_f64_full) ;  /* 0x0000000400407944 */ /* 0x000fea0003c00000 */
[----:B------:R-:W-:Y:S02]  /*2060*/  IMAD.MOV.U32 R16, RZ, RZ, R28 ;  /* 0x000000ffff107224 */ /* 0x000fe400078e001c */
[----:B------:R-:W-:-:S07]  /*2070*/  IMAD.MOV.U32 R17, RZ, RZ, R29 ;  /* 0x000000ffff117224 */ /* 0x000fce00078e001d */
.L_x_167:
[----:B------:R-:W-:Y:S05]  /*2080*/  BSYNC.RECONVERGENT B2 ;  /* 0x0000000000027941 */ /* 0x000fea0003800200 */
.L_x_166:
[----:B------:R-:W-:Y:S01]  /*2090*/  DADD R10, -RZ, |R16| ;  /* 0x00000000ff0a7229 */ /* 0x000fe20000000510 */
[----:B------:R-:W-:Y:S01]  /*20a0*/  BSSY.RECONVERGENT B2, `(.L_x_168) ;  /* 0x0000005000027945 */ /* 0x000fe20003800200 */
[----:B------:R-:W-:Y:S01]  /*20b0*/  IMAD.MOV.U32 R9, RZ, RZ, 0x40280000 ;  /* 0x40280000ff097424 */ /* 0x000fe200078e00ff */
[----:B------:R-:W-:-:S07]  /*20c0*/  MOV R14, 0x20f0 ;  /* 0x000020f0000e7802 */ /* 0x000fce0000000f00 */
[----:B------:R-:W-:-:S07]  /*20d0*/  IMAD.MOV.U32 R24, RZ, RZ, R10 ;  /* 0x000000ffff187224 */ /* 0x000fce00078e000a */
[----:B------:R-:W-:Y:S05]  /*20e0*/  CALL.REL.NOINC `($_Z8cal_VextPdPiS0_S0_S_S_S_S_S_S_S0_S0_S0_S0_S0_S_S_S_S_S_S_S_S_$__internal_accurate_pow) ;  /* 0x0000000c00387944 */ /* 0x000fea0003c00000 */
[----:B------:R-:W-:Y:S05]  /*20f0*/  BSYNC.RECONVERGENT B2 ;  /* 0x0000000000027941 */ /* 0x000fea0003800200 */
.L_x_168:
        /* <DEDUP_REMOVED lines=8> */
[----:B------:R-:W-:-:S06]  /*2180*/  MOV R24, R10 ;  /* 0x0000000a00187202 */ /* 0x000fcc0000000f00 */
[----:B------:R-:W-:Y:S05]  /*2190*/  @P1 BRA `(.L_x_170) ;  /* 0x0000000000181947 */ /* 0x000fea0003800000 */
[----:B------:R-:W-:-:S14]  /*21a0*/  DSETP.NAN.AND P1, PT, R16, R16, PT ;  /* 0x000000101000722a */ /* 0x000fdc0003f28000 */
[----:B------:R-:W-:Y:S01]  /*21b0*/  @P1 DADD R18, R16, 12 ;  /* 0x4028000010121429 */ /* 0x000fe20000000000 */
[----:B------:R-:W-:Y:S10]  /*21c0*/  @P1 BRA `(.L_x_170) ;  /* 0x00000000000c1947 */ /* 0x000ff40003800000 */
[----:B------:R-:W-:-:S14]  /*21d0*/  DSETP.NEU.AND P1, PT, |R16|, +INF , PT ;  /* 0x7ff000001000742a */ /* 0x000fdc0003f2d200 */
[----:B------:R-:W-:Y:S02]  /*21e0*/  @!P1 IMAD.MOV.U32 R18, RZ, RZ, 0x0 ;  /* 0x00000000ff129424 */ /* 0x000fe400078e00ff */
[----:B------:R-:W-:-:S07]  /*21f0*/  @!P1 IMAD.MOV.U32 R19, RZ, RZ, 0x7ff00000 ;  /* 0x7ff00000ff139424 */ /* 0x000fce00078e00ff */
.L_x_170:
[----:B------:R-:W-:Y:S05]  /*2200*/  BSYNC.RECONVERGENT B2 ;  /* 0x0000000000027941 */ /* 0x000fea0003800200 */
.L_x_169:
[----:B------:R-:W-:Y:S01]  /*2210*/  BSSY.RECONVERGENT B2, `(.L_x_171) ;  /* 0x0000004000027945 */ /* 0x000fe20003800200 */
[----:B------:R-:W-:Y:S01]  /*2220*/  IMAD.MOV.U32 R9, RZ, RZ, 0x40180000 ;  /* 0x40180000ff097424 */ /* 0x000fe200078e00ff */
[----:B------:R-:W-:-:S07]  /*2230*/  MOV R14, 0x2250 ;  /* 0x00002250000e7802 */ /* 0x000fce0000000f00 */
[----:B------:R-:W-:Y:S05]  /*2240*/  CALL.REL.NOINC `($_Z8cal_VextPdPiS0_S0_S_S_S_S_S_S_S0_S0_S0_S0_S0_S_S_S_S_S_S_S_S_$__internal_accurate_pow) ;  /* 0x0000000800e07944 */ /* 0x000fea0003c00000 */
[----:B------:R-:W-:Y:S05]  /*2250*/  BSYNC.RECONVERGENT B2 ;  /* 0x0000000000027941 */ /* 0x000fea0003800200 */
.L_x_171:
        /* <DEDUP_REMOVED lines=13> */
.L_x_173:
[----:B------:R-:W-:Y:S05]  /*2330*/  BSYNC.RECONVERGENT B2 ;  /* 0x0000000000027941 */ /* 0x000fea0003800200 */
.L_x_172:
[----:B------:R-:W-:Y:S01]  /*2340*/  DADD R8, -R8, R18 ;  /* 0x0000000008087229 */ /* 0x000fe20000000112 */
[----:B------:R-:W0:Y:S01]  /*2350*/  LDC.64 R10, c[0x0][0x380] ;  /* 0x0000e000ff0a7b82 */ /* 0x000e220000000a00 */
[----:B------:R-:W-:Y:S02]  /*2360*/  DSETP.NEU.AND P0, PT, R16, 1, PT ;  /* 0x3ff000001000742a */ /* 0x000fe40003f0d000 */
[----:B------:R-:W-:-:S05]  /*2370*/  DMUL R48, R48, 4 ;  /* 0x4010000030307828 */ /* 0x000fca0000000000 */
[----:B------:R-:W1:Y:S01]  /*2380*/  LDC.64 R14, c[0x0][0x3d0] ;  /* 0x0000f400ff0e7b82 */ /* 0x000e620000000a00 */
[----:B------:R-:W-:Y:S02]  /*2390*/  FSEL R8, R8, RZ, P0 ;  /* 0x000000ff08087208 */ /* 0x000fe40000000000 */
[----:B------:R-:W-:-:S05]  /*23a0*/  FSEL R9, R9, RZ, P0 ;  /* 0x000000ff09097208 */ /* 0x000fca0000000000 */
[----:B------:R-:W2:Y:S01]  /*23b0*/  LDC.64 R16, c[0x0][0x3d8] ;  /* 0x0000f600ff107b82 */ /* 0x000ea20000000a00 */
[----:B------:R-:W-:Y:S01]  /*23c0*/  DFMA R20, R48, R8, R20 ;  /* 0x000000083014722b */ /* 0x000fe20000000014 */
[----:B0-----:R-:W-:-:S07]  /*23d0*/  IMAD.WIDE R8, R12, 0x8, R10 ;  /* 0x000000080c087825 */ /* 0x001fce00078e020a */
[----:B------:R-:W-:-:S07]  /*23e0*/  DFMA R20, -R48, R44, R20 ;  /* 0x0000002c3014722b */ /* 0x000fce0000000114 */
[----:B------:R0:W-:Y:S04]  /*23f0*/  STG.E.64 desc[UR4][R8.64], R20 ;  /* 0x0000001408007986 */ /* 0x0001e8000c101b04 */
[----:B-1----:R0:W5:Y:S04]  /*2400*/  LDG.E R13, desc[UR4][R14.64] ;  /* 0x000000040e0d7981 */ /* 0x002168000c1e1900 */
[----:B--2---:R0:W5:Y:S02]  /*2410*/  LDG.E R10, desc[UR4][R16.64] ;  /* 0x00000004100a7981 */ /* 0x004164000c1e1900 */
.L_x_155:
[----:B------:R-:W-:Y:S05]  /*2420*/  BSYNC.RECONVERGENT B1 ;  /* 0x0000000000017941 */ /* 0x000fea0003800200 */
.L_x_154:
[----:B0----5:R-:W-:Y:S01]  /*2430*/  IMAD R9, R13, R10, RZ ;  /* 0x0000000a0d097224 */ /* 0x021fe200078e02ff */
[----:B------:R-:W-:-:S04]  /*2440*/  IADD3 R0, PT, PT, R0, 0x1, RZ ;  /* 0x0000000100007810 */ /* 0x000fc80007ffe0ff */
[----:B------:R-:W-:-:S13]  /*2450*/  ISETP.GE.AND P0, PT, R0, R9, PT ;  /* 0x000000090000720c */ /* 0x000fda0003f06270 */
[----:B------:R-:W-:Y:S05]  /*2460*/  @!P0 BRA `(.L_x_174) ;  /* 0xffffffe4008c8947 */ /* 0x000fea000383ffff */
[----:B------:R-:W-:Y:S05]  /*2470*/  BSYNC.RECONVERGENT B0 ;  /* 0x0000000000007941 */ /* 0x000fea0003800200 */
.L_x_134:
[----:B------:R-:W0:Y:S08]  /*2480*/  LDC.64 R6, c[0x0][0x388] ;  /* 0x0000e200ff067b82 */ /* 0x000e300000000a00 */
[----:B------:R-:W1:Y:S08]  /*2490*/  LDC.64 R2, c[0x0][0x390] ;  /* 0x0000e400ff027b82 */ /* 0x000e700000000a00 */
[----:B------:R-:W2:Y:S01]  /*24a0*/  LDC.64 R4, c[0x0][0x398] ;  /* 0x0000e600ff047b82 */ /* 0x000ea20000000a00 */
[----:B0-----:R0:W5:Y:S04]  /*24b0*/  LDG.E R0, desc[UR4][R6.64] ;  /* 0x0000000406007981 */ /* 0x001168000c1e1900 */
[----:B-1----:R0:W5:Y:S04]  /*24c0*/  LDG.E R3, desc[UR4][R2.64] ;  /* 0x0000000402037981 */ /* 0x002168000c1e1900 */
[----:B--2---:R0:W5:Y:S02]  /*24d0*/  LDG.E R4, desc[UR4][R4.64] ;  /* 0x0000000404047981 */ /* 0x004164000c1e1900 */
.L_x_127:
[----:B------:R-:W1:Y:S01]  /*24e0*/  LDCU UR6, c[0x0][0x360] ;  /* 0x00006c00ff0677ac */ /* 0x000e620008000800 */
[----:B0-----:R-:W1:Y:S01]  /*24f0*/  LDC R7, c[0x0][0x370] ;  /* 0x0000dc00ff077b82 */ /* 0x001e620000000800 */
[----:B-----5:R-:W-:-:S04]  /*2500*/  IMAD R5, R3, R0, RZ ;  /* 0x0000000003057224 */ /* 0x020fc800078e02ff */
[----:B------:R-:W-:Y:S02]  /*2510*/  IMAD R5, R4, R5, RZ ;  /* 0x0000000504057224 */ /* 0x000fe400078e02ff */
[----:B-1----:R-:W-:-:S05]  /*2520*/  IMAD R12, R7, UR6, R12 ;  /* 0x00000006070c7c24 */ /* 0x002fca000f8e020c */
[----:B------:R-:W-:-:S13]  /*2530*/  ISETP.GE.AND P0, PT, R12, R5, PT ;  /* 0x000000050c00720c */ /* 0x000fda0003f06270 */
[----:B------:R-:W-:Y:S05]  /*2540*/  @!P0 BRA `(.L_x_175) ;  /* 0xffffffd800f48947 */ /* 0x000fea000383ffff */
[----:B------:R-:W-:Y:S05]  /*2550*/  EXIT ;  /* 0x000000000000794d */ /* 0x000fea0003800000 */
        .weak           $__internal_3_$__cuda_sm20_div_rn_f64_full
        .type           $__internal_3_$__cuda_sm20_div_rn_f64_full,@function
        .size           $__internal_3_$__cuda_sm20_div_rn_f64_full,($__internal_4_$__cuda_sm20_dsqrt_rn_f64_mediumpath_v1 - $__internal_3_$__cuda_sm20_div_rn_f64_full)
$__internal_3_$__cuda_sm20_div_rn_f64_full:
[C---:B------:R-:W-:Y:S01]  /*2560*/  FSETP.GEU.AND P0, PT, |R23|.reuse, 1.469367938527859385e-39, PT ;  /* 0x001000001700780b */ /* 0x040fe20003f0e200 */
[----:B------:R-:W-:Y:S01]  /*2570*/  IMAD.MOV.U32 R28, RZ, RZ, 0x1 ;  /* 0x00000001ff1c7424 */ /* 0x000fe200078e00ff */
[----:B------:R-:W-:Y:S01]  /*2580*/  LOP3.LUT R24, R23, 0x800fffff, RZ, 0xc0, !PT ;  /* 0x800fffff17187812 */ /* 0x000fe200078ec0ff */
[----:B------:R-:W-:Y:S01]  /*2590*/  IMAD.MOV.U32 R9, RZ, RZ, 0x1ca00000 ;  /* 0x1ca00000ff097424 */ /* 0x000fe200078e00ff */
[C---:B------:R-:W-:Y:S01]  /*25a0*/  FSETP.GEU.AND P2, PT, |R15|.reuse, 1.469367938527859385e-39, PT ;  /* 0x001000000f00780b */ /* 0x040fe20003f4e200 */
[----:B------:R-:W-:Y:S01]  /*25b0*/  BSSY.RECONVERGENT B3, `(.L_x_176) ;  /* 0x0000052000037945 */ /* 0x000fe20003800200 */
[----:B------:R-:W-:Y:S01]  /*25c0*/  LOP3.LUT R25, R24, 0x3ff00000, RZ, 0xfc, !PT ;  /* 0x3ff0000018197812 */ /* 0x000fe200078efcff */
[----:B------:R-:W-:Y:S01]  /*25d0*/  IMAD.MOV.U32 R24, RZ, RZ, R22 ;  /* 0x000000ffff187224 */ /* 0x000fe200078e0016 */
[----:B------:R-:W-:Y:S02]  /*25e0*/  LOP3.LUT R11, R15, 0x7ff00000, RZ, 0xc0, !PT ;  /* 0x7ff000000f0b7812 */ /* 0x000fe400078ec0ff */
[----:B------:R-:W-:-:S02]  /*25f0*/  LOP3.LUT R36, R23, 0x7ff00000, RZ, 0xc0, !PT ;  /* 0x7ff0000017247812 */ /* 0x000fc400078ec0ff */
[----:B------:R-:W-:Y:S01]  /*2600*/  MOV R35, R11 ;  /* 0x0000000b00237202 */ /* 0x000fe20000000f00 */
[----:B------:R-:W-:Y:S01]  /*2610*/  @!P0 DMUL R24, R22, 8.98846567431157953865e+307 ;  /* 0x7fe0000016188828 */ /* 0x000fe20000000000 */
[----:B------:R-:W-:-:S03]  /*2620*/  ISETP.GE.U32.AND P1, PT, R11, R36, PT ;  /* 0x000000240b00720c */ /* 0x000fc60003f26070 */
[----:B------:R-:W-:Y:S02]  /*2630*/  @!P2 LOP3.LUT R30, R23, 0x7ff00000, RZ, 0xc0, !PT ;  /* 0x7ff00000171ea812 */ /* 0x000fe400078ec0ff */
[----:B------:R-:W0:Y:S02]  /*2640*/  MUFU.RCP64H R29, R25 ;  /* 0x00000019001d7308 */ /* 0x000e240000001800 */
[----:B------:R-:W-:Y:S02]  /*2650*/  @!P2 ISETP.GE.U32.AND P3, PT, R11, R30, PT ;  /* 0x0000001e0b00a20c */ /* 0x000fe40003f66070 */
[----:B------:R-:W-:Y:S02]  /*2660*/  @!P0 LOP3.LUT R36, R25, 0x7ff00000, RZ, 0xc0, !PT ;  /* 0x7ff0000019248812 */ /* 0x000fe400078ec0ff */
[----:B------:R-:W-:-:S03]  /*2670*/  @!P2 SEL R31, R9, 0x63400000, !P3 ;  /* 0x63400000091fa807 */ /* 0x000fc60005800000 */
[----:B------:R-:W-:Y:S01]  /*2680*/  VIADD R38, R36, 0xffffffff ;  /* 0xffffffff24267836 */ /* 0x000fe20000000000 */
[----:B------:R-:W-:-:S04]  /*2690*/  @!P2 LOP3.LUT R32, R31, 0x80000000, R15, 0xf8, !PT ;  /* 0x800000001f20a812 */ /* 0x000fc800078ef80f */
[----:B------:R-:W-:Y:S01]  /*26a0*/  @!P2 LOP3.LUT R33, R32, 0x100000, RZ, 0xfc, !PT ;  /* 0x001000002021a812 */ /* 0x000fe200078efcff */
[----:B------:R-:W-:Y:S01]  /*26b0*/  @!P2 IMAD.MOV.U32 R32, RZ, RZ, RZ ;  /* 0x000000ffff20a224 */ /* 0x000fe200078e00ff */
[----:B0-----:R-:W-:-:S08]  /*26c0*/  DFMA R26, R28, -R24, 1 ;  /* 0x3ff000001c1a742b */ /* 0x001fd00000000818 */
[----:B------:R-:W-:-:S08]  /*26d0*/  DFMA R26, R26, R26, R26 ;  /* 0x0000001a1a1a722b */ /* 0x000fd0000000001a */
[----:B------:R-:W-:Y:S01]  /*26e0*/  DFMA R28, R28, R26, R28 ;  /* 0x0000001a1c1c722b */ /* 0x000fe2000000001c */
[----:B------:R-:W-:Y:S01]  /*26f0*/  SEL R27, R9, 0x63400000, !P1 ;  /* 0x63400000091b7807 */ /* 0x000fe20004800000 */
[----:B------:R-:W-:-:S03]  /*2700*/  IMAD.MOV.U32 R26, RZ, RZ, R14 ;  /* 0x000000ffff1a7224 */ /* 0x000fc600078e000e */
[----:B------:R-:W-:-:S03]  /*2710*/  LOP3.LUT R27, R27, 0x800fffff, R15, 0xf8, !PT ;  /* 0x800fffff1b1b7812 */ /* 0x000fc600078ef80f */
[----:B------:R-:W-:-:S03]  /*2720*/  DFMA R30, R28, -R24, 1 ;  /* 0x3ff000001c1e742b */ /* 0x000fc60000000818 */
[----:B------:R-:W-:-:S05]  /*2730*/  @!P2 DFMA R26, R26, 2, -R32 ;  /* 0x400000001a1aa82b */ /* 0x000fca0000000820 */
[----:B------:R-:W-:-:S05]  /*2740*/  DFMA R30, R28, R30, R28 ;  /* 0x0000001e1c1e722b */ /* 0x000fca000000001c */
[----:B------:R-:W-:-:S03]  /*2750*/  @!P2 LOP3.LUT R35, R27, 0x7ff00000, RZ, 0xc0, !PT ;  /* 0x7ff000001b23a812 */ /* 0x000fc600078ec0ff */
[----:B------:R-:W-:Y:S02]  /*2760*/  DMUL R28, R30, R26 ;  /* 0x0000001a1e1c7228 */ /* 0x000fe40000000000 */
[----:B------:R-:W-:-:S05]  /*2770*/  VIADD R37, R35, 0xffffffff ;  /* 0xffffffff23257836 */ /* 0x000fca0000000000 */
[----:B------:R-:W-:Y:S01]  /*2780*/  ISETP.GT.U32.AND P0, PT, R37, 0x7feffffe, PT ;  /* 0x7feffffe2500780c */ /* 0x000fe20003f04070 */
[----:B------:R-:W-:-:S03]  /*2790*/  DFMA R32, R28, -R24, R26 ;  /* 0x800000181c20722b */ /* 0x000fc6000000001a */
[----:B------:R-:W-:-:S05]  /*27a0*/  ISETP.GT.U32.OR P0, PT, R38, 0x7feffffe, P0 ;  /* 0x7feffffe2600780c */ /* 0x000fca0000704470 */
[----:B------:R-:W-:-:S08]  /*27b0*/  DFMA R32, R30, R32, R28 ;  /* 0x000000201e20722b */ /* 0x000fd0000000001c */
[----:B------:R-:W-:Y:S05]  /*27c0*/  @P0 BRA `(.L_x_177) ;  /* 0x00000000006c0947 */ /* 0x000fea0003800000 */
[----:B------:R-:W-:-:S04]  /*27d0*/  LOP3.LUT R28, R23, 0x7ff00000, RZ, 0xc0, !PT ;  /* 0x7ff00000171c7812 */ /* 0x000fc800078ec0ff */
[CC--:B------:R-:W-:Y:S02]  /*27e0*/  VIADDMNMX R14, R11.reuse, -R28.reuse, 0xb9600000, !PT ;  /* 0xb96000000b0e7446 */ /* 0x0c0fe4000780091c */
[----:B------:R-:W-:Y:S02]  /*27f0*/  ISETP.GE.U32.AND P0, PT, R11, R28, PT ;  /* 0x0000001c0b00720c */ /* 0x000fe40003f06070 */
[----:B------:R-:W-:Y:S02]  /*2800*/  VIMNMX R14, PT, PT, R14, 0x46a00000, PT ;  /* 0x46a000000e0e7848 */ /* 0x000fe40003fe0100 */
[----:B------:R-:W-:-:S05]  /*2810*/  SEL R11, R9, 0x63400000, !P0 ;  /* 0x63400000090b7807 */ /* 0x000fca0004000000 */
[----:B------:R-:W-:Y:S02]  /*2820*/  IMAD.IADD R11, R14, 0x1, -R11 ;  /* 0x000000010e0b7824 */ /* 0x000fe400078e0a0b */
[----:B------:R-:W-:Y:S02]  /*2830*/  IMAD.MOV.U32 R14, RZ, RZ, RZ ;  /* 0x000000ffff0e7224 */ /* 0x000fe400078e00ff */
[----:B------:R-:W-:-:S06]  /*2840*/  VIADD R15, R11, 0x7fe00000 ;  /* 0x7fe000000b0f7836 */ /* 0x000fcc0000000000 */
[----:B------:R-:W-:-:S10]  /*2850*/  DMUL R28, R32, R14 ;  /* 0x0000000e201c7228 */ /* 0x000fd40000000000 */
[----:B------:R-:W-:-:S13]  /*2860*/  FSETP.GTU.AND P0, PT, |R29|, 1.469367938527859385e-39, PT ;  /* 0x001000001d00780b */ /* 0x000fda0003f0c200 */
[----:B------:R-:W-:Y:S05]  /*2870*/  @P0 BRA `(.L_x_178) ;  /* 0x0000000000940947 */ /* 0x000fea0003800000 */
[----:B------:R-:W-:Y:S01]  /*2880*/  DFMA R24, R32, -R24, R26 ;  /* 0x800000182018722b */ /* 0x000fe2000000001a */
[----:B------:R-:W-:-:S09]  /*2890*/  MOV R14, RZ ;  /* 0x000000ff000e7202 */ /* 0x000fd20000000f00 */
[C---:B------:R-:W-:Y:S02]  /*28a0*/  FSETP.NEU.AND P0, PT, R25.reuse, RZ, PT ;  /* 0x000000ff1900720b */ /* 0x040fe40003f0d000 */
[----:B------:R-:W-:-:S04]  /*28b0*/  LOP3.LUT R9, R25, 0x80000000, R23, 0x48, !PT ;  /* 0x8000000019097812 */ /* 0x000fc800078e4817 */
[----:B------:R-:W-:-:S07]  /*28c0*/  LOP3.LUT R15, R9, R15, RZ, 0xfc, !PT ;  /* 0x0000000f090f7212 */ /* 0x000fce00078efcff */
[----:B------:R-:W-:Y:S05]  /*28d0*/  @!P0 BRA `(.L_x_178) ;  /* 0x00000000007c8947 */ /* 0x000fea0003800000 */
[----:B------:R-:W-:Y:S01]  /*28e0*/  IMAD.MOV R23, RZ, RZ, -R11 ;  /* 0x000000ffff177224 */ /* 0x000fe200078e0a0b */
[----:B------:R-:W-:Y:S01]  /*28f0*/  DMUL.RP R14, R32, R14 ;  /* 0x0000000e200e7228 */ /* 0x000fe20000008000 */
[----:B------:R-:W-:Y:S01]  /*2900*/  IMAD.MOV.U32 R22, RZ, RZ, RZ ;  /* 0x000000ffff167224 */ /* 0x000fe200078e00ff */
[----:B------:R-:W-:-:S05]  /*2910*/  IADD3 R11, PT, PT, -R11, -0x43300000, RZ ;  /* 0xbcd000000b0b7810 */ /* 0x000fca0007ffe1ff */
[----:B------:R-:W-:-:S03]  /*2920*/  DFMA R22, R28, -R22, R32 ;  /* 0x800000161c16722b */ /* 0x000fc60000000020 */
[----:B------:R-:W-:-:S07]  /*2930*/  LOP3.LUT R9, R15, R9, RZ, 0x3c, !PT ;  /* 0x000000090f097212 */ /* 0x000fce00078e3cff */
[----:B------:R-:W-:-:S04]  /*2940*/  FSETP.NEU.AND P0, PT, |R23|, R11, PT ;  /* 0x0000000b1700720b */ /* 0x000fc80003f0d200 */
[----:B------:R-:W-:Y:S02]  /*2950*/  FSEL R28, R14, R28, !P0 ;  /* 0x0000001c0e1c7208 */ /* 0x000fe40004000000 */
[----:B------:R-:W-:Y:S01]  /*2960*/  FSEL R29, R9, R29, !P0 ;  /* 0x0000001d091d7208 */ /* 0x000fe20004000000 */
[----:B------:R-:W-:Y:S06]  /*2970*/  BRA `(.L_x_178) ;  /* 0x0000000000547947 */ /* 0x000fec0003800000 */
.L_x_177:
        /* <DEDUP_REMOVED lines=12> */
[----:B------:R-:W-:Y:S01]  /*2a40*/  @!P0 IMAD.MOV.U32 R28, RZ, RZ, RZ ;  /* 0x000000ffff1c8224 */ /* 0x000fe200078e00ff */
[----:B------:R-:W-:-:S03]  /*2a50*/  @P0 MOV R28, RZ ;  /* 0x000000ff001c0202 */ /* 0x000fc60000000f00 */
[----:B------:R-:W-:Y:S01]  /*2a60*/  @P0 IMAD.MOV.U32 R29, RZ, RZ, R9 ;  /* 0x000000ffff1d0224 */ /* 0x000fe200078e0009 */
[----:B------:R-:W-:Y:S06]  /*2a70*/  BRA `(.L_x_178) ;  /* 0x0000000000147947 */ /* 0x000fec0003800000 */
.L_x_180:
[----:B------:R-:W-:Y:S01]  /*2a80*/  LOP3.LUT R29, R23, 0x80000, RZ, 0xfc, !PT ;  /* 0x00080000171d7812 */ /* 0x000fe200078efcff */
[----:B------:R-:W-:Y:S01]  /*2a90*/  IMAD.MOV.U32 R28, RZ, RZ, R22 ;  /* 0x000000ffff1c7224 */ /* 0x000fe200078e0016 */
[----:B------:R-:W-:Y:S06]  /*2aa0*/  BRA `(.L_x_178) ;  /* 0x0000000000087947 */ /* 0x000fec0003800000 */
.L_x_179:
[----:B------:R-:W-:Y:S01]  /*2ab0*/  LOP3.LUT R29, R15, 0x80000, RZ, 0xfc, !PT ;  /* 0x000800000f1d7812 */ /* 0x000fe200078efcff */
[----:B------:R-:W-:-:S07]  /*2ac0*/  IMAD.MOV.U32 R28, RZ, RZ, R14 ;  /* 0x000000ffff1c7224 */ /* 0x000fce00078e000e */
.L_x_178:
[----:B------:R-:W-:Y:S05]  /*2ad0*/  BSYNC.RECONVERGENT B3 ;  /* 0x0000000000037941 */ /* 0x000fea0003800200 */
.L_x_176:
[----:B------:R-:W-:-:S04]  /*2ae0*/  IMAD.MOV.U32 R35, RZ, RZ, 0x0 ;  /* 0x00000000ff237424 */ /* 0x000fc800078e00ff */
[----:B------:R-:W-:Y:S05]  /*2af0*/  RET.REL.NODEC R34 `(_Z8cal_VextPdPiS0_S0_S_S_S_S_S_S_S0_S0_S0_S0_S0_S_S_S_S_S_S_S_S_) ;  /* 0xffffffd422407950 */ /* 0x000fea0003c3ffff */
        .weak           $__internal_4_$__cuda_sm20_dsqrt_rn_f64_mediumpath_v1
        .type           $__internal_4_$__cuda_sm20_dsqrt_rn_f64_mediumpath_v1,@function
        .size           $__internal_4_$__cuda_sm20_dsqrt_rn_f64_mediumpath_v1,($_Z8cal_VextPdPiS0_S0_S_S_S_S_S_S_S0_S0_S0_S0_S0_S_S_S_S_S_S_S_S_$__internal_accurate_pow - $__internal_4_$__cuda_sm20_dsqrt_rn_f64_mediumpath_v1)
$__internal_4_$__cuda_sm20_dsqrt_rn_f64_mediumpath_v1:
[----:B------:R-:W-:Y:S01]  /*2b00*/  ISETP.GE.U32.AND P0, PT, R9, -0x3400000, PT ;  /* 0xfcc000000900780c */ /* 0x000fe20003f06070 */
[----:B------:R-:W-:Y:S01]  /*2b10*/  BSSY.RECONVERGENT B3, `(.L_x_181) ;  /* 0x0000029000037945 */ /* 0x000fe20003800200 */
[----:B------:R-:W-:Y:S01]  /*2b20*/  IMAD.MOV.U32 R24, RZ, RZ, R28 ;  /* 0x000000ffff187224 */ /* 0x000fe200078e001c */
[----:B------:R-:W-:Y:S01]  /*2b30*/  MOV R25, R29 ;  /* 0x0000001d00197202 */ /* 0x000fe20000000f00 */
[----:B------:R-:W-:Y:S02]  /*2b40*/  IMAD.MOV.U32 R26, RZ, RZ, R11 ;  /* 0x000000ffff1a7224 */ /* 0x000fe400078e000b */
[----:B------:R-:W-:Y:S02]  /*2b50*/  IMAD.MOV.U32 R27, RZ, RZ, R19 ;  /* 0x000000ffff1b7224 */ /* 0x000fe400078e0013 */
[----:B------:R-:W-:Y:S02]  /*2b60*/  IMAD.MOV.U32 R28, RZ, RZ, R30 ;  /* 0x000000ffff1c7224 */ /* 0x000fe400078e001e */
[----:B------:R-:W-:-:S03]  /*2b70*/  IMAD.MOV.U32 R29, RZ, RZ, R31 ;  /* 0x000000ffff1d7224 */ /* 0x000fc600078e001f */
[----:B------:R-:W-:Y:S05]  /*2b80*/  @!P0 BRA `(.L_x_182) ;  /* 0x0000000000208947 */ /* 0x000fea0003800000 */
        /* <DEDUP_REMOVED lines=8> */
.L_x_182:
[----:B------:R-:W-:-:S14]  /*2c10*/  DSETP.NE.AND P0, PT, R24, RZ, PT ;  /* 0x000000ff1800722a */ /* 0x000fdc0003f05000 */
[----:B------:R-:W-:Y:S05]  /*2c20*/  @!P0 BRA `(.L_x_184) ;  /* 0x0000000000588947 */ /* 0x000fea0003800000 */
[----:B------:R-:W-:-:S13]  /*2c30*/  ISETP.GE.AND P0, PT, R25, RZ, PT ;  /* 0x000000ff1900720c */ /* 0x000fda0003f06270 */
[----:B------:R-:W-:Y:S01]  /*2c40*/  @!P0 MOV R22, 0x0 ;  /* 0x0000000000168802 */ /* 0x000fe20000000f00 */
[----:B------:R-:W-:Y:S01]  /*2c50*/  @!P0 IMAD.MOV.U32 R23, RZ, RZ, -0x80000 ;  /* 0xfff80000ff178424 */ /* 0x000fe200078e00ff */
[----:B------:R-:W-:Y:S06]  /*2c60*/  @!P0 BRA `(.L_x_183) ;  /* 0x00000000004c8947 */ /* 0x000fec0003800000 */
[----:B------:R-:W-:-:S13]  /*2c70*/  ISETP.GT.AND P0, PT, R25, 0x7fefffff, PT ;  /* 0x7fefffff1900780c */ /* 0x000fda0003f04270 */
[----:B------:R-:W-:Y:S05]  /*2c80*/  @P0 BRA `(.L_x_184) ;  /* 0x0000000000400947 */ /* 0x000fea0003800000 */
[----:B------:R-:W-:Y:S01]  /*2c90*/  DMUL R22, R24, 8.11296384146066816958e+31 ;  /* 0x4690000018167828 */ /* 0x000fe20000000000 */
[----:B------:R-:W-:Y:S02]  /*2ca0*/  IMAD.MOV.U32 R28, RZ, RZ, 0x0 ;  /* 0x00000000ff1c7424 */ /* 0x000fe400078e00ff */
[----:B------:R-:W-:Y:S02]  /*2cb0*/  IMAD.MOV.U32 R24, RZ, RZ, RZ ;  /* 0x000000ffff187224 */ /* 0x000fe400078e00ff */
[----:B------:R-:W-:Y:S01]  /*2cc0*/  IMAD.MOV.U32 R29, RZ, RZ, 0x3fd80000 ;  /* 0x3fd80000ff1d7424 */ /* 0x000fe200078e00ff */
[----:B------:R-:W0:Y:S03]  /*2cd0*/  MUFU.RSQ64H R25, R23 ;  /* 0x0000001700197308 */ /* 0x000e260000001c00 */
        /* <DEDUP_REMOVED lines=9> */
[----:B------:R-:W-:Y:S01]  /*2d70*/  IADD3 R23, PT, PT, R23, -0x3500000, RZ ;  /* 0xfcb0000017177810 */ /* 0x000fe20007ffe0ff */
[----:B------:R-:W-:Y:S06]  /*2d80*/  BRA `(.L_x_183) ;  /* 0x0000000000047947 */ /* 0x000fec0003800000 */
.L_x_184:
[----:B------:R-:W-:-:S11]  /*2d90*/  DADD R22, R24, R24 ;  /* 0x0000000018167229 */ /* 0x000fd60000000018 */
.L_x_183:
[----:B------:R-:W-:Y:S05]  /*2da0*/  BSYNC.RECONVERGENT B3 ;  /* 0x0000000000037941 */ /* 0x000fea0003800200 */
.L_x_181:
[----:B------:R-:W-:-:S04]  /*2db0*/  IMAD.MOV.U32 R19, RZ, RZ, 0x0 ;  /* 0x00000000ff137424 */ /* 0x000fc800078e00ff */
[----:B------:R-:W-:Y:S05]  /*2dc0*/  RET.REL.NODEC R18 `(_Z8cal_VextPdPiS0_S0_S_S_S_S_S_S_S0_S0_S0_S0_S0_S_S_S_S_S_S_S_S_) ;  /* 0xffffffd0128c7950 */ /* 0x000fea0003c3ffff */
        .type           $_Z8cal_VextPdPiS0_S0_S_S_S_S_S_S_S0_S0_S0_S0_S0_S_S_S_S_S_S_S_S_$__internal_accurate_pow,@function
        .size           $_Z8cal_VextPdPiS0_S0_S_S_S_S_S_S_S0_S0_S0_S0_S0_S_S_S_S_S_S_S_S_$__internal_accurate_pow,(.L_x_193 - $_Z8cal_VextPdPiS0_S0_S_S_S_S_S_S_S0_S0_S0_S0_S0_S_S_S_S_S_S_S_S_$__internal_accurate_pow)
$_Z8cal_VextPdPiS0_S0_S_S_S_S_S_S_S0_S0_S0_S0_S0_S_S_S_S_S_S_S_S_$__internal_accurate_pow:
[----:B------:R-:W-:Y:S01]  /*2dd0*/  ISETP.GT.U32.AND P1, PT, R11, 0xfffff, PT ;  /* 0x000fffff0b00780c */ /* 0x000fe20003f24070 */
[----:B------:R-:W-:Y:S01]  /*2de0*/  IMAD.MOV.U32 R22, RZ, RZ, R24 ;  /* 0x000000ffff167224 */ /* 0x000fe200078e0018 */
[----:B------:R-:W-:Y:S01]  /*2df0*/  MOV R26, 0x41ad3b5a ;  /* 0x41ad3b5a001a7802 */ /* 0x000fe20000000f00 */
[--C-:B------:R-:W-:Y:S01]  /*2e00*/  IMAD.MOV.U32 R23, RZ, RZ, R11.reuse ;  /* 0x000000ffff177224 */ /* 0x100fe200078e000b */
[----:B------:R-:W-:Y:S01]  /*2e10*/  UMOV UR6, 0x7d2cafe2 ;  /* 0x7d2cafe200067882 */ /* 0x000fe20000000000 */
[--C-:B------:R-:W-:Y:S01]  /*2e20*/  IMAD.MOV.U32 R15, RZ, RZ, R11.reuse ;  /* 0x000000ffff0f7224 */ /* 0x100fe200078e000b */
[----:B------:R-:W-:Y:S01]  /*2e30*/  UMOV UR7, 0x3eb0f5ff ;  /* 0x3eb0f5ff00077882 */ /* 0x000fe20000000000 */
[----:B------:R-:W-:Y:S01]  /*2e40*/  IMAD.MOV.U32 R27, RZ, RZ, 0x3ed0f5d2 ;  /* 0x3ed0f5d2ff1b7424 */ /* 0x000fe200078e00ff */
[----:B------:R-:W-:Y:S01]  /*2e50*/  SHF.R.U32.HI R11, RZ, 0x14, R11 ;  /* 0x00000014ff0b7819 */ /* 0x000fe2000001160b */
[----:B------:R-:W-:Y:S01]  /*2e60*/  UMOV UR8, 0x3b39803f ;  /* 0x3b39803f00087882 */ /* 0x000fe20000000000 */
[----:B------:R-:W-:-:S03]  /*2e70*/  UMOV UR9, 0x3c7abc9e ;  /* 0x3c7abc9e00097882 */ /* 0x000fc60000000000 */
[----:B------:R-:W-:-:S10]  /*2e80*/  @!P1 DMUL R22, R22, 1.80143985094819840000e+16 ;  /* 0x4350000016169828 */ /* 0x000fd40000000000 */
[----:B------:R-:W-:Y:S01]  /*2e90*/  @!P1 IMAD.MOV.U32 R15, RZ, RZ, R23 ;  /* 0x000000ffff0f9224 */ /* 0x000fe200078e0017 */
[----:B------:R-:W-:Y:S02]  /*2ea0*/  @!P1 MOV R24, R22 ;  /* 0x0000001600189202 */ /* 0x000fe40000000f00 */
[----:B------:R-:W-:Y:S02]  /*2eb0*/  @!P1 LEA.HI R11, R23, 0xffffffca, RZ, 0xc ;  /* 0xffffffca170b9811 */ /* 0x000fe400078f60ff */
[----:B------:R-:W-:Y:S01]  /*2ec0*/  LOP3.LUT R15, R15, 0x800fffff, RZ, 0xc0, !PT ;  /* 0x800fffff0f0f7812 */ /* 0x000fe200078ec0ff */
[----:B------:R-:W-:Y:S02]  /*2ed0*/  IMAD.MOV.U32 R40, RZ, RZ, R24 ;  /* 0x000000ffff287224 */ /* 0x000fe400078e0018 */
[----:B------:R-:W-:Y:S01]  /*2ee0*/  IMAD.MOV.U32 R24, RZ, RZ, RZ ;  /* 0x000000ffff187224 */ /* 0x000fe200078e00ff */
[----:B------:R-:W-:-:S04]  /*2ef0*/  LOP3.LUT R41, R15, 0x3ff00000, RZ, 0xfc, !PT ;  /* 0x3ff000000f297812 */ /* 0x000fc800078efcff */
[----:B------:R-:W-:-:S13]  /*2f00*/  ISETP.GE.U32.AND P2, PT, R41, 0x3ff6a09f, PT ;  /* 0x3ff6a09f2900780c */ /* 0x000fda0003f46070 */
[----:B------:R-:W-:-:S04]  /*2f10*/  @P2 VIADD R15, R41, 0xfff00000 ;  /* 0xfff00000290f2836 */ /* 0x000fc80000000000 */
[----:B------:R-:W-:Y:S02]  /*2f20*/  @P2 IMAD.MOV.U32 R41, RZ, RZ, R15 ;  /* 0x000000ffff292224 */ /* 0x000fe400078e000f */
[C---:B------:R-:W-:Y:S01]  /*2f30*/  VIADD R15, R11.reuse, 0xfffffc01 ;  /* 0xfffffc010b0f7836 */ /* 0x040fe20000000000 */
[----:B------:R-:W-:Y:S01]  /*2f40*/  @P2 IADD3 R15, PT, PT, R11, -0x3fe, RZ ;  /* 0xfffffc020b0f2810 */ /* 0x000fe20007ffe0ff */
[----:B------:R-:W-:Y:S02]  /*2f50*/  IMAD.SHL.U32 R11, R9, 0x2, RZ ;  /* 0x00000002090b7824 */ /* 0x000fe400078e00ff */
[C---:B------:R-:W-:Y:S02]  /*2f60*/  DADD R28, R40.reuse, 1 ;  /* 0x3ff00000281c7429 */ /* 0x040fe40000000000 */
[----:B------:R-:W-:Y:S01]  /*2f70*/  DADD R40, R40, -1 ;  /* 0xbff0000028287429 */ /* 0x000fe20000000000 */
[----:B------:R-:W-:-:S03]  /*2f80*/  ISETP.GT.U32.AND P1, PT, R11, -0x2000001, PT ;  /* 0xfdffffff0b00780c */ /* 0x000fc60003f24070 */
[----:B------:R-:W0:Y:S02]  /*2f90*/  MUFU.RCP64H R25, R29 ;  /* 0x0000001d00197308 */ /* 0x000e240000001800 */
[----:B0-----:R-:W-:-:S08]  /*2fa0*/  DFMA R34, -R28, R24, 1 ;  /* 0x3ff000001c22742b */ /* 0x001fd00000000118 */
[----:B------:R-:W-:-:S08]  /*2fb0*/  DFMA R34, R34, R34, R34 ;  /* 0x000000222222722b */ /* 0x000fd00000000022 */
[----:B------:R-:W-:-:S08]  /*2fc0*/  DFMA R34, R24, R34, R24 ;  /* 0x000000221822722b */ /* 0x000fd00000000018 */
[----:B------:R-:W-:-:S08]  /*2fd0*/  DMUL R24, R40, R34 ;  /* 0x0000002228187228 */ /* 0x000fd00000000000 */
[----:B------:R-:W-:-:S08]  /*2fe0*/  DFMA R24, R40, R34, R24 ;  /* 0x000000222818722b */ /* 0x000fd00000000018 */
[-C--:B------:R-:W-:Y:S02]  /*2ff0*/  DMUL R38, R24, R24.reuse ;  /* 0x0000001818267228 */ /* 0x080fe40000000000 */
[----:B------:R-:W-:Y:S02]  /*3000*/  DADD R32, R40, -R24 ;  /* 0x0000000028207229 */ /* 0x000fe40000000818 */
[----:B------:R-:W-:-:S04]  /*3010*/  DMUL R28, R24, R24 ;  /* 0x00000018181c7228 */ /* 0x000fc80000000000 */
[----:B------:R-:W-:Y:S01]  /*3020*/  DFMA R26, R38, UR6, R26 ;  /* 0x00000006261a7c2b */ /* 0x000fe2000800001a */
[----:B------:R-:W-:Y:S01]  /*3030*/  UMOV UR6, 0x75488a3f ;  /* 0x75488a3f00067882 */ /* 0x000fe20000000000 */
[----:B------:R-:W-:Y:S01]  /*3040*/  UMOV UR7, 0x3ef3b20a ;  /* 0x3ef3b20a00077882 */ /* 0x000fe20000000000 */
[----:B------:R-:W-:-:S05]  /*3050*/  DADD R32, R32, R32 ;  /* 0x0000000020207229 */ /* 0x000fca0000000020 */
[----:B------:R-:W-:Y:S01]  /*3060*/  DFMA R36, R38, R26, UR6 ;  /* 0x0000000626247e2b */ /* 0x000fe2000800001a */
[----:B------:R-:W-:Y:S01]  /*3070*/  UMOV UR6, 0xe4faecd5 ;  /* 0xe4faecd500067882 */ /* 0x000fe20000000000 */
[----:B------:R-:W-:Y:S01]  /*3080*/  UMOV UR7, 0x3f1745cd ;  /* 0x3f1745cd00077882 */ /* 0x000fe20000000000 */
[----:B------:R-:W-:-:S05]  /*3090*/  DFMA R32, R40, -R24, R32 ;  /* 0x800000182820722b */ /* 0x000fca0000000020 */
[----:B------:R-:W-:Y:S01]  /*30a0*/  DFMA R36, R38, R36, UR6 ;  /* 0x0000000626247e2b */ /* 0x000fe20008000024 */
[----:B------:R-:W-:Y:S01]  /*30b0*/  UMOV UR6, 0x258a578b ;  /* 0x258a578b00067882 */ /* 0x000fe20000000000 */
[----:B------:R-:W-:Y:S01]  /*30c0*/  UMOV UR7, 0x3f3c71c7 ;  /* 0x3f3c71c700077882 */ /* 0x000fe20000000000 */
[----:B------:R-:W-:-:S05]  /*30d0*/  DMUL R32, R34, R32 ;  /* 0x0000002022207228 */ /* 0x000fca0000000000 */
[----:B------:R-:W-:Y:S01]  /*30e0*/  DFMA R36, R38, R36, UR6 ;  /* 0x0000000626247e2b */ /* 0x000fe20008000024 */
[----:B------:R-:W-:Y:S01]  /*30f0*/  UMOV UR6, 0x9242b910 ;  /* 0x9242b91000067882 */ /* 0x000fe20000000000 */
[----:B------:R-:W-:-:S03]  /*3100*/  UMOV UR7, 0x3f624924 ;  /* 0x3f62492400077882 */ /* 0x000fc60000000000 */
[----:B------:R-:W-:Y:S02]  /*3110*/  VIADD R41, R33, 0x100000 ;  /* 0x0010000021297836 */ /* 0x000fe40000000000 */
[----:B------:R-:W-:Y:S01]  /*3120*/  IMAD.MOV.U32 R40, RZ, RZ, R32 ;  /* 0x000000ffff287224 */ /* 0x000fe200078e0020 */
[----:B------:R-:W-:Y:S01]  /*3130*/  DFMA R36, R38, R36, UR6 ;  /* 0x0000000626247e2b */ /* 0x000fe20008000024 */
[----:B------:R-:W-:Y:S01]  /*3140*/  UMOV UR6, 0x99999dfb ;  /* 0x99999dfb00067882 */ /* 0x000fe20000000000 */
[----:B------:R-:W-:-:S06]  /*3150*/  UMOV UR7, 0x3f899999 ;  /* 0x3f89999900077882 */ /* 0x000fcc0000000000 */
[----:B------:R-:W-:Y:S01]  /*3160*/  DFMA R36, R38, R36, UR6 ;  /* 0x0000000626247e2b */ /* 0x000fe20008000024 */
[----:B------:R-:W-:Y:S01]  /*3170*/  UMOV UR6, 0x55555555 ;  /* 0x5555555500067882 */ /* 0x000fe20000000000 */
[----:B------:R-:W-:-:S06]  /*3180*/  UMOV UR7, 0x3fb55555 ;  /* 0x3fb5555500077882 */ /* 0x000fcc0000000000 */
[----:B------:R-:W-:-:S08]  /*3190*/  DFMA R26, R38, R36, UR6 ;  /* 0x00000006261a7e2b */ /* 0x000fd00008000024 */
[----:B------:R-:W-:Y:S01]  /*31a0*/  DADD R30, -R26, UR6 ;  /* 0x000000061a1e7e29 */ /* 0x000fe20008000100 */
[----:B------:R-:W-:Y:S01]  /*31b0*/  UMOV UR6, 0xb9e7b0 ;  /* 0x00b9e7b000067882 */ /* 0x000fe20000000000 */
[----:B------:R-:W-:-:S06]  /*31c0*/  UMOV UR7, 0x3c46a4cb ;  /* 0x3c46a4cb00077882 */ /* 0x000fcc0000000000 */
[----:B------:R-:W-:Y:S02]  /*31d0*/  DFMA R36, R38, R36, R30 ;  /* 0x000000242624722b */ /* 0x000fe4000000001e */
[C---:B------:R-:W-:Y:S02]  /*31e0*/  DMUL R30, R24.reuse, R28 ;  /* 0x0000001c181e7228 */ /* 0x040fe40000000000 */
[----:B------:R-:W-:-:S04]  /*31f0*/  DFMA R38, R24, R24, -R28 ;  /* 0x000000181826722b */ /* 0x000fc8000000081c */
[----:B------:R-:W-:Y:S01]  /*3200*/  DADD R34, R36, -UR6 ;  /* 0x8000000624227e29 */ /* 0x000fe20008000000 */
[----:B------:R-:W-:Y:S01]  /*3210*/  UMOV UR6, 0x80000000 ;  /* 0x8000000000067882 */ /* 0x000fe20000000000 */
[C---:B------:R-:W-:Y:S01]  /*3220*/  DFMA R36, R24.reuse, R28, -R30 ;  /* 0x0000001c1824722b */ /* 0x040fe2000000081e */
[----:B------:R-:W-:Y:S01]  /*3230*/  UMOV UR7, 0x43300000 ;  /* 0x4330000000077882 */ /* 0x000fe20000000000 */
[----:B------:R-:W-:-:S04]  /*3240*/  DFMA R38, R24, R40, R38 ;  /* 0x000000281826722b */ /* 0x000fc80000000026 */
[----:B------:R-:W-:Y:S02]  /*3250*/  DADD R42, R26, R34 ;  /* 0x000000001a2a7229 */ /* 0x000fe40000000022 */
[----:B------:R-:W-:-:S06]  /*3260*/  DFMA R36, R32, R28, R36 ;  /* 0x0000001c2024722b */ /* 0x000fcc0000000024 */
[----:B------:R-:W-:Y:S02]  /*3270*/  DMUL R28, R42, R30 ;  /* 0x0000001e2a1c7228 */ /* 0x000fe40000000000 */
[----:B------:R-:W-:Y:S02]  /*3280*/  DFMA R36, R24, R38, R36 ;  /* 0x000000261824722b */ /* 0x000fe40000000024 */
[----:B------:R-:W-:-:S04]  /*3290*/  DADD R38, R26, -R42 ;  /* 0x000000001a267229 */ /* 0x000fc8000000082a */
[----:B------:R-:W-:-:S04]  /*32a0*/  DFMA R26, R42, R30, -R28 ;  /* 0x0000001e2a1a722b */ /* 0x000fc8000000081c */
[----:B------:R-:W-:-:S04]  /*32b0*/  DADD R38, R34, R38 ;  /* 0x0000000022267229 */ /* 0x000fc80000000026 */
[----:B------:R-:W-:-:S08]  /*32c0*/  DFMA R26, R42, R36, R26 ;  /* 0x000000242a1a722b */ /* 0x000fd0000000001a */
[----:B------:R-:W-:-:S08]  /*32d0*/  DFMA R38, R38, R30, R26 ;  /* 0x0000001e2626722b */ /* 0x000fd0000000001a */
[----:B------:R-:W-:-:S08]  /*32e0*/  DADD R30, R28, R38 ;  /* 0x000000001c1e7229 */ /* 0x000fd00000000026 */
[--C-:B------:R-:W-:Y:S02]  /*32f0*/  DADD R26, R24, R30.reuse ;  /* 0x00000000181a7229 */ /* 0x100fe4000000001e */
[----:B------:R-:W-:-:S06]  /*3300*/  DADD R28, R28, -R30 ;  /* 0x000000001c1c7229 */ /* 0x000fcc000000081e */
[----:B------:R-:W-:Y:S02]  /*3310*/  DADD R24, R24, -R26 ;  /* 0x0000000018187229 */ /* 0x000fe4000000081a */
[----:B------:R-:W-:-:S06]  /*3320*/  DADD R28, R38, R28 ;  /* 0x00000000261c7229 */ /* 0x000fcc000000001c */
[----:B------:R-:W-:-:S08]  /*3330*/  DADD R24, R30, R24 ;  /* 0x000000001e187229 */ /* 0x000fd00000000018 */
[----:B------:R-:W-:-:S08]  /*3340*/  DADD R24, R28, R24 ;  /* 0x000000001c187229 */ /* 0x000fd00000000018 */
[----:B------:R-:W-:Y:S01]  /*3350*/  DADD R32, R32, R24 ;  /* 0x0000000020207229 */ /* 0x000fe20000000018 */
[----:B------:R-:W-:Y:S01]  /*3360*/  LOP3.LUT R24, R15, 0x80000000, RZ, 0x3c, !PT ;  /* 0x800000000f187812 */ /* 0x000fe200078e3cff */
[----:B------:R-:W-:-:S06]  /*3370*/  IMAD.MOV.U32 R25, RZ, RZ, 0x43300000 ;  /* 0x43300000ff197424 */ /* 0x000fcc00078e00ff */
[----:B------:R-:W-:Y:S02]  /*3380*/  DADD R28, R26, R32 ;  /* 0x000000001a1c7229 */ /* 0x000fe40000000020 */
[----:B------:R-:W-:Y:S01]  /*3390*/  DADD R24, R24, -UR6 ;  /* 0x8000000618187e29 */ /* 0x000fe20008000000 */
[----:B------:R-:W-:Y:S01]  /*33a0*/  UMOV UR6, 0xfefa39ef ;  /* 0xfefa39ef00067882 */ /* 0x000fe20000000000 */
[----:B------:R-:W-:-:S04]  /*33b0*/  UMOV UR7, 0x3fe62e42 ;  /* 0x3fe62e4200077882 */ /* 0x000fc80000000000 */
[--C-:B------:R-:W-:Y:S02]  /*33c0*/  DADD R30, R26, -R28.reuse ;  /* 0x000000001a1e7229 */ /* 0x100fe4000000081c */
[----:B------:R-:W-:-:S06]  /*33d0*/  DFMA R22, R24, UR6, R28 ;  /* 0x0000000618167c2b */ /* 0x000fcc000800001c */
[----:B------:R-:W-:Y:S02]  /*33e0*/  DADD R30, R32, R30 ;  /* 0x00000000201e7229 */ /* 0x000fe4000000001e */
[----:B------:R-:W-:-:S08]  /*33f0*/  DFMA R26, R24, -UR6, R22 ;  /* 0x80000006181a7c2b */ /* 0x000fd00008000016 */
[----:B------:R-:W-:-:S08]  /*3400*/  DADD R26, -R28, R26 ;  /* 0x000000001c1a7229 */ /* 0x000fd0000000011a */
[----:B------:R-:W-:Y:S01]  /*3410*/  DADD R26, R30, -R26 ;  /* 0x000000001e1a7229 */ /* 0x000fe2000000081a */
[----:B------:R-:W-:Y:S01]  /*3420*/  LOP3.LUT R31, R9, 0xff0fffff, RZ, 0xc0, !PT ;  /* 0xff0fffff091f7812 */ /* 0x000fe200078ec0ff */
[----:B------:R-:W-:-:S03]  /*3430*/  IMAD.MOV.U32 R30, RZ, RZ, R8 ;  /* 0x000000ffff1e7224 */ /* 0x000fc600078e0008 */
[----:B------:R-:W-:-:S03]  /*3440*/  SEL R31, R31, R9, P1 ;  /* 0x000000091f1f7207 */ /* 0x000fc60000800000 */
[----:B------:R-:W-:-:S08]  /*3450*/  DFMA R24, R24, UR8, R26 ;  /* 0x0000000818187c2b */ /* 0x000fd0000800001a */
[----:B------:R-:W-:-:S08]  /*3460*/  DADD R26, R22, R24 ;  /* 0x00000000161a7229 */ /* 0x000fd00000000018 */
[----:B------:R-:W-:Y:S02]  /*3470*/  DADD R22, R22, -R26 ;  /* 0x0000000016167229 */ /* 0x000fe4000000081a */
[----:B------:R-:W-:-:S06]  /*3480*/  DMUL R32, R26, R30 ;  /* 0x0000001e1a207228 */ /* 0x000fcc0000000000 */
[----:B------:R-:W-:Y:S02]  /*3490*/  DADD R22, R24, R22 ;  /* 0x0000000018167229 */ /* 0x000fe40000000016 */
[----:B------:R-:W-:Y:S01]  /*34a0*/  DFMA R26, R26, R30, -R32 ;  /* 0x0000001e1a1a722b */ /* 0x000fe20000000820 */
[----:B------:R-:W-:Y:S01]  /*34b0*/  IMAD.MOV.U32 R24, RZ, RZ, 0x652b82fe ;  /* 0x652b82feff187424 */ /* 0x000fe200078e00ff */
[----:B------:R-:W-:-:S06]  /*34c0*/  MOV R25, 0x3ff71547 ;  /* 0x3ff7154700197802 */ /* 0x000fcc0000000f00 */
        /* <DEDUP_REMOVED lines=42> */
[----:B------:R-:W-:Y:S02]  /*3770*/  IMAD R29, R24, 0x100000, R27 ;  /* 0x00100000181d7824 */ /* 0x000fe400078e021b */
[----:B------:R-:W-:Y:S01]  /*3780*/  IMAD.MOV.U32 R28, RZ, RZ, R26 ;  /* 0x000000ffff1c7224 */ /* 0x000fe200078e001a */
[----:B------:R-:W-:Y:S06]  /*3790*/  @!P1 BRA `(.L_x_185) ;  /* 0x0000000000309947 */ /* 0x000fec0003800000 */
[----:B------:R-:W-:Y:S01]  /*37a0*/  FSETP.GEU.AND P2, PT, |R23|, 4.2275390625, PT ;  /* 0x408748001700780b */ /* 0x000fe20003f4e200 */
[C---:B------:R-:W-:Y:S02]  /*37b0*/  DADD R28, R22.reuse, +INF ;  /* 0x7ff00000161c7429 */ /* 0x040fe40000000000 */
[----:B------:R-:W-:-:S08]  /*37c0*/  DSETP.GEU.AND P1, PT, R22, RZ, PT ;  /* 0x000000ff1600722a */ /* 0x000fd00003f2e000 */
[----:B------:R-:W-:Y:S02]  /*37d0*/  FSEL R28, R28, RZ, P1 ;  /* 0x000000ff1c1c7208 */ /* 0x000fe40000800000 */
[----:B------:R-:W-:Y:S02]  /*37e0*/  @!P2 LEA.HI R9, R24, R24, RZ, 0x1 ;  /* 0x000000181809a211 */ /* 0x000fe400078f08ff */
[----:B------:R-:W-:Y:S02]  /*37f0*/  FSEL R29, R29, RZ, P1 ;  /* 0x000000ff1d1d7208 */ /* 0x000fe40000800000 */
[----:B------:R-:W-:-:S04]  /*3800*/  @!P2 SHF.R.S32.HI R9, RZ, 0x1, R9 ;  /* 0x00000001ff09a819 */ /* 0x000fc80000011409 */
[----:B------:R-:W-:Y:S01]  /*3810*/  @!P2 IADD3 R22, PT, PT, R24, -R9, RZ ;  /* 0x800000091816a210 */ /* 0x000fe20007ffe0ff */
[----:B------:R-:W-:-:S03]  /*3820*/  @!P2 IMAD R27, R9, 0x100000, R27 ;  /* 0x00100000091ba824 */ /* 0x000fc600078e021b */
[----:B------:R-:W-:Y:S01]  /*3830*/  @!P2 LEA R23, R22, 0x3ff00000, 0x14 ;  /* 0x3ff000001617a811 */ /* 0x000fe200078ea0ff */
[----:B------:R-:W-:-:S06]  /*3840*/  @!P2 IMAD.MOV.U32 R22, RZ, RZ, RZ ;  /* 0x000000ffff16a224 */ /* 0x000fcc00078e00ff */
[----:B------:R-:W-:-:S11]  /*3850*/  @!P2 DMUL R28, R26, R22 ;  /* 0x000000161a1ca228 */ /* 0x000fd60000000000 */
.L_x_185:
[----:B------:R-:W-:Y:S01]  /*3860*/  DFMA R30, R30, R28, R28 ;  /* 0x0000001c1e1e722b */ /* 0x000fe2000000001c */
[----:B------:R-:W-:Y:S01]  /*3870*/  IMAD.MOV.U32 R15, RZ, RZ, 0x0 ;  /* 0x00000000ff0f7424 */ /* 0x000fe200078e00ff */
[----:B------:R-:W-:-:S08]  /*3880*/  DSETP.NEU.AND P1, PT, |R28|, +INF , PT ;  /* 0x7ff000001c00742a */ /* 0x000fd00003f2d200 */
[----:B------:R-:W-:Y:S02]  /*3890*/  FSEL R9, R28, R30, !P1 ;  /* 0x0000001e1c097208 */ /* 0x000fe40004800000 */
[----:B------:R-:W-:Y:S01]  /*38a0*/  FSEL R28, R29, R31, !P1 ;  /* 0x0000001f1d1c7208 */ /* 0x000fe20004800000 */
[----:B------:R-:W-:Y:S06]  /*38b0*/  RET.REL.NODEC R14 `(_Z8cal_VextPdPiS0_S0_S_S_S_S_S_S_S0_S0_S0_S0_S0_S_S_S_S_S_S_S_S_) ;  /* 0xffffffc40ed07950 */ /* 0x000fec0003c3ffff */
.L_x_186:
        /* <DEDUP_REMOVED lines=12> */
.L_x_193:


//--------------------- .nv.shared.reserved.0     --------------------------
	.section	.nv.shared.reserved.0,"aw",@nobits
	.weak		__nv_reservedSMEM_offset_0_alias
	.size		__nv_reservedSMEM_offset_0_alias, 0, 64
	.other		__nv_reservedSMEM_offset_0_alias,@"STO_CUDA_RESERVED_SHARED STV_DEFAULT"
__nv_reservedSMEM_offset_0_alias:
	.zero		0
	.zero		64


//--------------------- .nv.constant0._Z11cal_Vext_FHPdPiS0_S0_S_S_S_S_S_S_S_S_S0_S0_S0_S0_S0_S_S_S_S_S_S_S_S_S_ --------------------------
	.section	.nv.constant0._Z11cal_Vext_FHPdPiS0_S0_S_S_S_S_S_S_S_S_S0_S0_S0_S0_S0_S_S_S_S_S_S_S_S_S_,"a",@progbits
	.sectionflags	@""
	.align	4
.nv.constant0._Z11cal_Vext_FHPdPiS0_S0_S_S_S_S_S_S_S_S_S0_S0_S0_S0_S0_S_S_S_S_S_S_S_S_S_:
	.zero		1104


//--------------------- .nv.constant0._Z8cal_VextPdPiS0_S0_S_S_S_S_S_S_S0_S0_S0_S0_S0_S_S_S_S_S_S_S_S_ --------------------------
	.section	.nv.constant0._Z8cal_VextPdPiS0_S0_S_S_S_S_S_S_S0_S0_S0_S0_S0_S_S_S_S_S_S_S_S_,"a",@progbits
	.sectionflags	@""
	.align	4
.nv.constant0._Z8cal_VextPdPiS0_S0_S_S_S_S_S_S_S0_S0_S0_S0_S0_S_S_S_S_S_S_S_S_:
	.zero		1080


//--------------------- SYMBOLS --------------------------

	.type		.nv.reservedSmem.offset0,@object
	.size		.nv.reservedSmem.offset0,0x4
